	.target	sm_90a

	.elftype	@"ET_EXEC"


//--------------------- .note.nv.tkinfo           --------------------------
	.section	.note.nv.tkinfo,"",@"SHT_NOTE"
	.sectionflags	@"SHF_NOTE_NV_TKINFO"
	.tkinfo
        /*0018*/ 	.word	0x00000002
        /*0030*/ 	.string	""
        /*0030*/ 	.string	"ptxas"
        /*0030*/ 	.string	"Cuda compilation tools, release 13.0, V13.0.88"
        /*0030*/ 	.string	"Build cuda_13.0.r13.0/compiler.36424714_0"
        /*0030*/ 	.string	"-arch sm_90a -m 64 "



//--------------------- .note.nv.cuinfo           --------------------------
	.section	.note.nv.cuinfo,"",@"SHT_NOTE"
	.sectionflags	@"SHF_NOTE_NV_CUINFO"
        /*0018*/ 	.short	0x0002
        /*001a*/ 	.short	0x005a
        /*001c*/ 	.short	0x0082
	.zero		2


//--------------------- .nv.info                  --------------------------
	.section	.nv.info,"",@"SHT_CUDA_INFO"
	.align	4


	//----- nvinfo : EIATTR_REGCOUNT
	.align		4
        /*0000*/ 	.byte	0x04, 0x2f
        /*0002*/ 	.short	(.L_15 - .L_14)
	.align		4
.L_14:
        /*0004*/ 	.word	index@(_ZN7cutlass13device_kernelINS_4gemm6kernel13GemmUniversalIN4cute5tupleIJiiiiEEENS1_10collective13CollectiveMmaINS1_34MainloopSm90TmaGmmaWarpSpecializedILi90ENS5_IJNS4_1CILi1EEESB_SB_EEENS1_32KernelTmaWarpSpecializedPingpongEEENS5_IJNSA_ILi64EEENSA_ILi16EEESG_EEENS_6half_tENS5_IJlSB_lEEESI_SJ_NS4_8TiledMMAINS4_8MMA_AtomIJNS4_4SM904GMMA25MMA_64x16x16_F32F16F16_SSILNSN_5MajorE0ELSP_0ELNSN_7ScaleInE1ELSQ_1EEEEEENS4_6LayoutISC_NS5_IJNSA_ILi0EEESU_SU_EEEEENS5_IJNS4_10UnderscoreESX_SX_EEEEENS4_13SM90_TMA_LOADENS4_14ComposedLayoutINS4_7SwizzleILi1ELi4ELi3EEENS4_18smem_ptr_flag_bitsILi16EEENST_INS5_IJNSA_ILi8EEESG_EEENS5_IJSG_SB_EEEEEEEvNS4_8identityES10_S1A_vS1B_EENS_8epilogue10collective6detail29Sm90TmaWarpSpecializedAdapterINS1E_15DefaultEpilogueISI_SJ_SJ_NS1D_6thread17LinearCombinationISI_Li1EffLNS1I_9ScaleType4KindE0ELNS_15FloatRoundStyleE2ESI_EENS1_15EpilogueDefaultEEEEEvvEEEEvNT_6ParamsE)
        /*0008*/ 	.word	0x000000a8


	//----- nvinfo : EIATTR_FRAME_SIZE
	.align		4
.L_15:
        /*000c*/ 	.byte	0x04, 0x11
        /*000e*/ 	.short	(.L_17 - .L_16)
	.align		4
.L_16:
        /*0010*/ 	.word	index@(_ZN7cutlass13device_kernelINS_4gemm6kernel13GemmUniversalIN4cute5tupleIJiiiiEEENS1_10collective13CollectiveMmaINS1_34MainloopSm90TmaGmmaWarpSpecializedILi90ENS5_IJNS4_1CILi1EEESB_SB_EEENS1_32KernelTmaWarpSpecializedPingpongEEENS5_IJNSA_ILi64EEENSA_ILi16EEESG_EEENS_6half_tENS5_IJlSB_lEEESI_SJ_NS4_8TiledMMAINS4_8MMA_AtomIJNS4_4SM904GMMA25MMA_64x16x16_F32F16F16_SSILNSN_5MajorE0ELSP_0ELNSN_7ScaleInE1ELSQ_1EEEEEENS4_6LayoutISC_NS5_IJNSA_ILi0EEESU_SU_EEEEENS5_IJNS4_10UnderscoreESX_SX_EEEEENS4_13SM90_TMA_LOADENS4_14ComposedLayoutINS4_7SwizzleILi1ELi4ELi3EEENS4_18smem_ptr_flag_bitsILi16EEENST_INS5_IJNSA_ILi8EEESG_EEENS5_IJSG_SB_EEEEEEEvNS4_8identityES10_S1A_vS1B_EENS_8epilogue10collective6detail29Sm90TmaWarpSpecializedAdapterINS1E_15DefaultEpilogueISI_SJ_SJ_NS1D_6thread17LinearCombinationISI_Li1EffLNS1I_9ScaleType4KindE0ELNS_15FloatRoundStyleE2ESI_EENS1_15EpilogueDefaultEEEEEvvEEEEvNT_6ParamsE)
        /*0014*/ 	.word	0x00000000


	//----- nvinfo : EIATTR_MIN_STACK_SIZE
	.align		4
.L_17:
        /*0018*/ 	.byte	0x04, 0x12
        /*001a*/ 	.short	(.L_19 - .L_18)
	.align		4
.L_18:
        /*001c*/ 	.word	index@(_ZN7cutlass13device_kernelINS_4gemm6kernel13GemmUniversalIN4cute5tupleIJiiiiEEENS1_10collective13CollectiveMmaINS1_34MainloopSm90TmaGmmaWarpSpecializedILi90ENS5_IJNS4_1CILi1EEESB_SB_EEENS1_32KernelTmaWarpSpecializedPingpongEEENS5_IJNSA_ILi64EEENSA_ILi16EEESG_EEENS_6half_tENS5_IJlSB_lEEESI_SJ_NS4_8TiledMMAINS4_8MMA_AtomIJNS4_4SM904GMMA25MMA_64x16x16_F32F16F16_SSILNSN_5MajorE0ELSP_0ELNSN_7ScaleInE1ELSQ_1EEEEEENS4_6LayoutISC_NS5_IJNSA_ILi0EEESU_SU_EEEEENS5_IJNS4_10UnderscoreESX_SX_EEEEENS4_13SM90_TMA_LOADENS4_14ComposedLayoutINS4_7SwizzleILi1ELi4ELi3EEENS4_18smem_ptr_flag_bitsILi16EEENST_INS5_IJNSA_ILi8EEESG_EEENS5_IJSG_SB_EEEEEEEvNS4_8identityES10_S1A_vS1B_EENS_8epilogue10collective6detail29Sm90TmaWarpSpecializedAdapterINS1E_15DefaultEpilogueISI_SJ_SJ_NS1D_6thread17LinearCombinationISI_Li1EffLNS1I_9ScaleType4KindE0ELNS_15FloatRoundStyleE2ESI_EENS1_15EpilogueDefaultEEEEEvvEEEEvNT_6ParamsE)
        /*0020*/ 	.word	0x00000000
.L_19:


//--------------------- .nv.compat                --------------------------
	.section	.nv.compat,"",@"SHT_CUDA_COMPAT_INFO"
	.align	4
        /*0000*/ 	.byte	0x02, 0x09, 0x01, 0x00, 0x02, 0x02, 0x04, 0x00, 0x02, 0x05, 0x05, 0x00, 0x03, 0x07, 0x01, 0x01
        /*0010*/ 	.byte	0x02, 0x03, 0x01, 0x00, 0x02, 0x06, 0x01, 0x00, 0x04, 0x0b, 0x08, 0x00, 0x00, 0x00, 0x00, 0x00
        /*0020*/ 	.byte	0x00, 0x00, 0x00, 0x00


//--------------------- .nv.info._ZN7cutlass13device_kernelINS_4gemm6kernel13GemmUniversalIN4cute5tupleIJiiiiEEENS1_10collective13CollectiveMmaINS1_34MainloopSm90TmaGmmaWarpSpecializedILi90ENS5_IJNS4_1CILi1EEESB_SB_EEENS1_32KernelTmaWarpSpecializedPingpongEEENS5_IJNSA_ILi64EEENSA_ILi16EEESG_EEENS_6half_tENS5_IJlSB_lEEESI_SJ_NS4_8TiledMMAINS4_8MMA_AtomIJNS4_4SM904GMMA25MMA_64x16x16_F32F16F16_SSILNSN_5MajorE0ELSP_0ELNSN_7ScaleInE1ELSQ_1EEEEEENS4_6LayoutISC_NS5_IJNSA_ILi0EEESU_SU_EEEEENS5_IJNS4_10UnderscoreESX_SX_EEEEENS4_13SM90_TMA_LOADENS4_14ComposedLayoutINS4_7SwizzleILi1ELi4ELi3EEENS4_18smem_ptr_flag_bitsILi16EEENST_INS5_IJNSA_ILi8EEESG_EEENS5_IJSG_SB_EEEEEEEvNS4_8identityES10_S1A_vS1B_EENS_8epilogue10collective6detail29Sm90TmaWarpSpecializedAdapterINS1E_15DefaultEpilogueISI_SJ_SJ_NS1D_6thread17LinearCombinationISI_Li1EffLNS1I_9ScaleType4KindE0ELNS_15FloatRoundStyleE2ESI_EENS1_15EpilogueDefaultEEEEEvvEEEEvNT_6ParamsE --------------------------
	.section	.nv.info._ZN7cutlass13device_kernelINS_4gemm6kernel13GemmUniversalIN4cute5tupleIJiiiiEEENS1_10collective13CollectiveMmaINS1_34MainloopSm90TmaGmmaWarpSpecializedILi90ENS5_IJNS4_1CILi1EEESB_SB_EEENS1_32KernelTmaWarpSpecializedPingpongEEENS5_IJNSA_ILi64EEENSA_ILi16EEESG_EEENS_6half_tENS5_IJlSB_lEEESI_SJ_NS4_8TiledMMAINS4_8MMA_AtomIJNS4_4SM904GMMA25MMA_64x16x16_F32F16F16_SSILNSN_5MajorE0ELSP_0ELNSN_7ScaleInE1ELSQ_1EEEEEENS4_6LayoutISC_NS5_IJNSA_ILi0EEESU_SU_EEEEENS5_IJNS4_10UnderscoreESX_SX_EEEEENS4_13SM90_TMA_LOADENS4_14ComposedLayoutINS4_7SwizzleILi1ELi4ELi3EEENS4_18smem_ptr_flag_bitsILi16EEENST_INS5_IJNSA_ILi8EEESG_EEENS5_IJSG_SB_EEEEEEEvNS4_8identityES10_S1A_vS1B_EENS_8epilogue10collective6detail29Sm90TmaWarpSpecializedAdapterINS1E_15DefaultEpilogueISI_SJ_SJ_NS1D_6thread17LinearCombinationISI_Li1EffLNS1I_9ScaleType4KindE0ELNS_15FloatRoundStyleE2ESI_EENS1_15EpilogueDefaultEEEEEvvEEEEvNT_6ParamsE,"",@"SHT_CUDA_INFO"
	.sectionflags	@""
	.align	4


	//----- nvinfo : EIATTR_CUDA_API_VERSION
	.align		4
        /*0000*/ 	.byte	0x04, 0x37
        /*0002*/ 	.short	(.L_21 - .L_20)
.L_20:
        /*0004*/ 	.word	0x00000082


	//----- nvinfo : EIATTR_KPARAM_INFO
	.align		4
.L_21:
        /*0008*/ 	.byte	0x04, 0x17
        /*000a*/ 	.short	(.L_23 - .L_22)
.L_22:
        /*000c*/ 	.word	0x00000000
        /*0010*/ 	.short	0x0000
        /*0012*/ 	.short	0x0070
        /*0014*/ 	.byte	0x00, 0xf0, 0x01, 0x10


	//----- nvinfo : EIATTR_SPARSE_MMA_MASK
	.align		4
.L_23:
        /*0018*/ 	.byte	0x03, 0x50
        /*001a*/ 	.short	0x0000


	//----- nvinfo : EIATTR_MAXREG_COUNT
	.align		4
        /*001c*/ 	.byte	0x03, 0x1b
        /*001e*/ 	.short	0x00a8


	//----- nvinfo : EIATTR_NUM_BARRIERS
	.align		4
        /*0020*/ 	.byte	0x02, 0x4c
        /*0022*/ 	.byte	0x01
	.zero		1


	//----- nvinfo : EIATTR_EXTERNS
	.align		4
        /*0024*/ 	.byte	0x04, 0x0f
        /*0026*/ 	.short	(.L_25 - .L_24)


	//   ....[0]....
	.align		4
.L_24:
        /*0028*/ 	.word	index@(__assertfail)


	//----- nvinfo : EIATTR_MERCURY_ISA_VERSION
	.align		4
.L_25:
        /*002c*/ 	.byte	0x03, 0x5f
        /*002e*/ 	.short	0x0101


	//----- nvinfo : EIATTR_INT_WARP_WIDE_INSTR_OFFSETS
	.align		4
        /*0030*/ 	.byte	0x04, 0x31
        /*0032*/ 	.short	(.L_27 - .L_26)


	//   ....[0]....
.L_26:
        /*0034*/ 	.word	0x00000ec0


	//   ....[1]....
        /*0038*/ 	.word	0x00000ee0


	//   ....[2]....
        /*003c*/ 	.word	0x00000f60


	//   ....[3]....
        /*0040*/ 	.word	0x00000f70


	//   ....[4]....
        /*0044*/ 	.word	0x00000f80


	//   ....[5]....
        /*0048*/ 	.word	0x00000fa0


	//   ....[6]....
        /*004c*/ 	.word	0x00001030


	//   ....[7]....
        /*0050*/ 	.word	0x00001050


	//----- nvinfo : EIATTR_COOP_GROUP_MASK_REGIDS
	.align		4
.L_27:
        /*0054*/ 	.byte	0x04, 0x29
        /*0056*/ 	.short	(.L_29 - .L_28)


	//   ....[0]....
.L_28:
        /*0058*/ 	.word	0xffffffff


	//   ....[1]....
        /*005c*/ 	.word	0xffffffff


	//   ....[2]....
        /*0060*/ 	.word	0xffffffff


	//   ....[3]....
        /*0064*/ 	.word	0xffffffff


	//   ....[4]....
        /*0068*/ 	.word	0xffffffff


	//   ....[5]....
        /*006c*/ 	.word	0xffffffff


	//----- nvinfo : EIATTR_COOP_GROUP_INSTR_OFFSETS
	.align		4
.L_29:
        /*0070*/ 	.byte	0x04, 0x28
        /*0072*/ 	.short	(.L_31 - .L_30)


	//   ....[0]....
.L_30:
        /*0074*/ 	.word	0x00000060


	//   ....[1]....
        /*0078*/ 	.word	0x00000070


	//   ....[2]....
        /*007c*/ 	.word	0x00000130


	//   ....[3]....
        /*0080*/ 	.word	0x00000db0


	//   ....[4]....
        /*0084*/ 	.word	0x00000df0


	//   ....[5]....
        /*0088*/ 	.word	0x00000e30


	//----- nvinfo : EIATTR_REG_RECONFIG
	.align		4
.L_31:
        /*008c*/ 	.byte	0x01, 0x54
	.zero		2


	//----- nvinfo : EIATTR_SYSCALL_OFFSETS
	.align		4
        /*0090*/ 	.byte	0x04, 0x46
        /*0092*/ 	.short	(.L_33 - .L_32)


	//   ....[0]....
.L_32:
        /*0094*/ 	.word	0x000021d0


	//----- nvinfo : EIATTR_MBARRIER_INSTR_OFFSETS
	.align		4
.L_33:
        /*0098*/ 	.byte	0x04, 0x39
        /*009a*/ 	.short	(.L_35 - .L_34)


	//   ....[0]....
.L_34:
        /*009c*/ 	.word	0x00000250
        /*00a0*/ 	.word	0x000000ff
        /*00a4*/ 	.word	0x00000000
        /*00a8*/ 	.short	0x0100
        /*00aa*/ 	.byte	0x08
	.zero		1


	//   ....[1]....
        /*00ac*/ 	.word	0x00000260
        /*00b0*/ 	.word	0x000000ff
        /*00b4*/ 	.word	0x000002d0
        /*00b8*/ 	.short	0x0100
        /*00ba*/ 	.byte	0x08
	.zero		1


	//   ....[2]....
        /*00bc*/ 	.word	0x00000270
        /*00c0*/ 	.word	0x000000ff
        /*00c4*/ 	.word	0x00000008
        /*00c8*/ 	.short	0x0100
        /*00ca*/ 	.byte	0x08
	.zero		1


	//   ....[3]....
        /*00cc*/ 	.word	0x00000280
        /*00d0*/ 	.word	0x000000ff
        /*00d4*/ 	.word	0x000002d8
        /*00d8*/ 	.short	0x0100
        /*00da*/ 	.byte	0x08
	.zero		1


	//   ....[4]....
        /*00dc*/ 	.word	0x00000290
        /*00e0*/ 	.word	0x000000ff
        /*00e4*/ 	.word	0x00000010
        /*00e8*/ 	.short	0x0100
        /*00ea*/ 	.byte	0x08
	.zero		1


	//   ....[5]....
        /*00ec*/ 	.word	0x000002a0
        /*00f0*/ 	.word	0x000000ff
        /*00f4*/ 	.word	0x000002e0
        /*00f8*/ 	.short	0x0100
        /*00fa*/ 	.byte	0x08
	.zero		1


	//   ....[6]....
        /*00fc*/ 	.word	0x000002b0
        /*0100*/ 	.word	0x000000ff
        /*0104*/ 	.word	0x00000018
        /*0108*/ 	.short	0x0100
        /*010a*/ 	.byte	0x08
	.zero		1


	//   ....[7]....
        /*010c*/ 	.word	0x000002c0
        /*0110*/ 	.word	0x000000ff
        /*0114*/ 	.word	0x000002e8
        /*0118*/ 	.short	0x0100
        /*011a*/ 	.byte	0x08
	.zero		1


	//   ....[8]....
        /*011c*/ 	.word	0x000002d0
        /*0120*/ 	.word	0x000000ff
        /*0124*/ 	.word	0x00000020
        /*0128*/ 	.short	0x0100
        /*012a*/ 	.byte	0x08
	.zero		1


	//   ....[9]....
        /*012c*/ 	.word	0x000002e0
        /*0130*/ 	.word	0x000000ff
        /*0134*/ 	.word	0x000002f0
        /*0138*/ 	.short	0x0100
        /*013a*/ 	.byte	0x08
	.zero		1


	//   ....[10]....
        /*013c*/ 	.word	0x000002f0
        /*0140*/ 	.word	0x000000ff
        /*0144*/ 	.word	0x00000028
        /*0148*/ 	.short	0x0100
        /*014a*/ 	.byte	0x08
	.zero		1


	//   ....[11]....
        /*014c*/ 	.word	0x00000300
        /*0150*/ 	.word	0x000000ff
        /*0154*/ 	.word	0x000002f8
        /*0158*/ 	.short	0x0100
        /*015a*/ 	.byte	0x08
	.zero		1


	//   ....[12]....
        /*015c*/ 	.word	0x00000310
        /*0160*/ 	.word	0x000000ff
        /*0164*/ 	.word	0x00000030
        /*0168*/ 	.short	0x0100
        /*016a*/ 	.byte	0x08
	.zero		1


	//   ....[13]....
        /*016c*/ 	.word	0x00000320
        /*0170*/ 	.word	0x000000ff
        /*0174*/ 	.word	0x00000300
        /*0178*/ 	.short	0x0100
        /*017a*/ 	.byte	0x08
	.zero		1


	//   ....[14]....
        /*017c*/ 	.word	0x00000330
        /*0180*/ 	.word	0x000000ff
        /*0184*/ 	.word	0x00000038
        /*0188*/ 	.short	0x0100
        /*018a*/ 	.byte	0x08
	.zero		1


	//   ....[15]....
        /*018c*/ 	.word	0x00000340
        /*0190*/ 	.word	0x000000ff
        /*0194*/ 	.word	0x00000308
        /*0198*/ 	.short	0x0100
        /*019a*/ 	.byte	0x08
	.zero		1


	//   ....[16]....
        /*019c*/ 	.word	0x00000350
        /*01a0*/ 	.word	0x000000ff
        /*01a4*/ 	.word	0x00000040
        /*01a8*/ 	.short	0x0100
        /*01aa*/ 	.byte	0x08
	.zero		1


	//   ....[17]....
        /*01ac*/ 	.word	0x00000360
        /*01b0*/ 	.word	0x000000ff
        /*01b4*/ 	.word	0x00000310
        /*01b8*/ 	.short	0x0100
        /*01ba*/ 	.byte	0x08
	.zero		1


	//   ....[18]....
        /*01bc*/ 	.word	0x00000370
        /*01c0*/ 	.word	0x000000ff
        /*01c4*/ 	.word	0x00000048
        /*01c8*/ 	.short	0x0100
        /*01ca*/ 	.byte	0x08
	.zero		1


	//   ....[19]....
        /*01cc*/ 	.word	0x00000380
        /*01d0*/ 	.word	0x000000ff
        /*01d4*/ 	.word	0x00000318
        /*01d8*/ 	.short	0x0100
        /*01da*/ 	.byte	0x08
	.zero		1


	//   ....[20]....
        /*01dc*/ 	.word	0x00000390
        /*01e0*/ 	.word	0x000000ff
        /*01e4*/ 	.word	0x00000050
        /*01e8*/ 	.short	0x0100
        /*01ea*/ 	.byte	0x08
	.zero		1


	//   ....[21]....
        /*01ec*/ 	.word	0x000003a0
        /*01f0*/ 	.word	0x000000ff
        /*01f4*/ 	.word	0x00000320
        /*01f8*/ 	.short	0x0100
        /*01fa*/ 	.byte	0x08
	.zero		1


	//   ....[22]....
        /*01fc*/ 	.word	0x000003b0
        /*0200*/ 	.word	0x000000ff
        /*0204*/ 	.word	0x00000058
        /*0208*/ 	.short	0x0100
        /*020a*/ 	.byte	0x08
	.zero		1


	//   ....[23]....
        /*020c*/ 	.word	0x000003c0
        /*0210*/ 	.word	0x000000ff
        /*0214*/ 	.word	0x00000328
        /*0218*/ 	.short	0x0100
        /*021a*/ 	.byte	0x08
	.zero		1


	//   ....[24]....
        /*021c*/ 	.word	0x000003d0
        /*0220*/ 	.word	0x000000ff
        /*0224*/ 	.word	0x00000060
        /*0228*/ 	.short	0x0100
        /*022a*/ 	.byte	0x08
	.zero		1


	//   ....[25]....
        /*022c*/ 	.word	0x000003e0
        /*0230*/ 	.word	0x000000ff
        /*0234*/ 	.word	0x00000330
        /*0238*/ 	.short	0x0100
        /*023a*/ 	.byte	0x08
	.zero		1


	//   ....[26]....
        /*023c*/ 	.word	0x000003f0
        /*0240*/ 	.word	0x000000ff
        /*0244*/ 	.word	0x00000068
        /*0248*/ 	.short	0x0100
        /*024a*/ 	.byte	0x08
	.zero		1


	//   ....[27]....
        /*024c*/ 	.word	0x00000400
        /*0250*/ 	.word	0x000000ff
        /*0254*/ 	.word	0x00000338
        /*0258*/ 	.short	0x0100
        /*025a*/ 	.byte	0x08
	.zero		1


	//   ....[28]....
        /*025c*/ 	.word	0x00000410
        /*0260*/ 	.word	0x000000ff
        /*0264*/ 	.word	0x00000070
        /*0268*/ 	.short	0x0100
        /*026a*/ 	.byte	0x08
	.zero		1


	//   ....[29]....
        /*026c*/ 	.word	0x00000420
        /*0270*/ 	.word	0x000000ff
        /*0274*/ 	.word	0x00000340
        /*0278*/ 	.short	0x0100
        /*027a*/ 	.byte	0x08
	.zero		1


	//   ....[30]....
        /*027c*/ 	.word	0x00000430
        /*0280*/ 	.word	0x000000ff
        /*0284*/ 	.word	0x00000078
        /*0288*/ 	.short	0x0100
        /*028a*/ 	.byte	0x08
	.zero		1


	//   ....[31]....
        /*028c*/ 	.word	0x00000440
        /*0290*/ 	.word	0x000000ff
        /*0294*/ 	.word	0x00000348
        /*0298*/ 	.short	0x0100
        /*029a*/ 	.byte	0x08
	.zero		1


	//   ....[32]....
        /*029c*/ 	.word	0x00000450
        /*02a0*/ 	.word	0x000000ff
        /*02a4*/ 	.word	0x00000080
        /*02a8*/ 	.short	0x0100
        /*02aa*/ 	.byte	0x08
	.zero		1


	//   ....[33]....
        /*02ac*/ 	.word	0x00000460
        /*02b0*/ 	.word	0x000000ff
        /*02b4*/ 	.word	0x00000350
        /*02b8*/ 	.short	0x0100
        /*02ba*/ 	.byte	0x08
	.zero		1


	//   ....[34]....
        /*02bc*/ 	.word	0x00000470
        /*02c0*/ 	.word	0x000000ff
        /*02c4*/ 	.word	0x00000088
        /*02c8*/ 	.short	0x0100
        /*02ca*/ 	.byte	0x08
	.zero		1


	//   ....[35]....
        /*02cc*/ 	.word	0x00000480
        /*02d0*/ 	.word	0x000000ff
        /*02d4*/ 	.word	0x00000358
        /*02d8*/ 	.short	0x0100
        /*02da*/ 	.byte	0x08
	.zero		1


	//   ....[36]....
        /*02dc*/ 	.word	0x00000490
        /*02e0*/ 	.word	0x000000ff
        /*02e4*/ 	.word	0x00000090
        /*02e8*/ 	.short	0x0100
        /*02ea*/ 	.byte	0x08
	.zero		1


	//   ....[37]....
        /*02ec*/ 	.word	0x000004a0
        /*02f0*/ 	.word	0x000000ff
        /*02f4*/ 	.word	0x00000360
        /*02f8*/ 	.short	0x0100
        /*02fa*/ 	.byte	0x08
	.zero		1


	//   ....[38]....
        /*02fc*/ 	.word	0x000004b0
        /*0300*/ 	.word	0x000000ff
        /*0304*/ 	.word	0x00000098
        /*0308*/ 	.short	0x0100
        /*030a*/ 	.byte	0x08
	.zero		1


	//   ....[39]....
        /*030c*/ 	.word	0x000004c0
        /*0310*/ 	.word	0x000000ff
        /*0314*/ 	.word	0x00000368
        /*0318*/ 	.short	0x0100
        /*031a*/ 	.byte	0x08
	.zero		1


	//   ....[40]....
        /*031c*/ 	.word	0x000004d0
        /*0320*/ 	.word	0x000000ff
        /*0324*/ 	.word	0x000000a0
        /*0328*/ 	.short	0x0100
        /*032a*/ 	.byte	0x08
	.zero		1


	//   ....[41]....
        /*032c*/ 	.word	0x000004e0
        /*0330*/ 	.word	0x000000ff
        /*0334*/ 	.word	0x00000370
        /*0338*/ 	.short	0x0100
        /*033a*/ 	.byte	0x08
	.zero		1


	//   ....[42]....
        /*033c*/ 	.word	0x000004f0
        /*0340*/ 	.word	0x000000ff
        /*0344*/ 	.word	0x000000a8
        /*0348*/ 	.short	0x0100
        /*034a*/ 	.byte	0x08
	.zero		1


	//   ....[43]....
        /*034c*/ 	.word	0x00000500
        /*0350*/ 	.word	0x000000ff
        /*0354*/ 	.word	0x00000378
        /*0358*/ 	.short	0x0100
        /*035a*/ 	.byte	0x08
	.zero		1


	//   ....[44]....
        /*035c*/ 	.word	0x00000510
        /*0360*/ 	.word	0x000000ff
        /*0364*/ 	.word	0x000000b0
        /*0368*/ 	.short	0x0100
        /*036a*/ 	.byte	0x08
	.zero		1


	//   ....[45]....
        /*036c*/ 	.word	0x00000520
        /*0370*/ 	.word	0x000000ff
        /*0374*/ 	.word	0x00000380
        /*0378*/ 	.short	0x0100
        /*037a*/ 	.byte	0x08
	.zero		1


	//   ....[46]....
        /*037c*/ 	.word	0x00000530
        /*0380*/ 	.word	0x000000ff
        /*0384*/ 	.word	0x000000b8
        /*0388*/ 	.short	0x0100
        /*038a*/ 	.byte	0x08
	.zero		1


	//   ....[47]....
        /*038c*/ 	.word	0x00000540
        /*0390*/ 	.word	0x000000ff
        /*0394*/ 	.word	0x00000388
        /*0398*/ 	.short	0x0100
        /*039a*/ 	.byte	0x08
	.zero		1


	//   ....[48]....
        /*039c*/ 	.word	0x00000550
        /*03a0*/ 	.word	0x000000ff
        /*03a4*/ 	.word	0x000000c0
        /*03a8*/ 	.short	0x0100
        /*03aa*/ 	.byte	0x08
	.zero		1


	//   ....[49]....
        /*03ac*/ 	.word	0x00000560
        /*03b0*/ 	.word	0x000000ff
        /*03b4*/ 	.word	0x00000390
        /*03b8*/ 	.short	0x0100
        /*03ba*/ 	.byte	0x08
	.zero		1


	//   ....[50]....
        /*03bc*/ 	.word	0x00000570
        /*03c0*/ 	.word	0x000000ff
        /*03c4*/ 	.word	0x000000c8
        /*03c8*/ 	.short	0x0100
        /*03ca*/ 	.byte	0x08
	.zero		1


	//   ....[51]....
        /*03cc*/ 	.word	0x00000580
        /*03d0*/ 	.word	0x000000ff
        /*03d4*/ 	.word	0x00000398
        /*03d8*/ 	.short	0x0100
        /*03da*/ 	.byte	0x08
	.zero		1


	//   ....[52]....
        /*03dc*/ 	.word	0x00000590
        /*03e0*/ 	.word	0x000000ff
        /*03e4*/ 	.word	0x000000d0
        /*03e8*/ 	.short	0x0100
        /*03ea*/ 	.byte	0x08
	.zero		1


	//   ....[53]....
        /*03ec*/ 	.word	0x000005a0
        /*03f0*/ 	.word	0x000000ff
        /*03f4*/ 	.word	0x000003a0
        /*03f8*/ 	.short	0x0100
        /*03fa*/ 	.byte	0x08
	.zero		1


	//   ....[54]....
        /*03fc*/ 	.word	0x000005b0
        /*0400*/ 	.word	0x000000ff
        /*0404*/ 	.word	0x000000d8
        /*0408*/ 	.short	0x0100
        /*040a*/ 	.byte	0x08
	.zero		1


	//   ....[55]....
        /*040c*/ 	.word	0x000005c0
        /*0410*/ 	.word	0x000000ff
        /*0414*/ 	.word	0x000003a8
        /*0418*/ 	.short	0x0100
        /*041a*/ 	.byte	0x08
	.zero		1


	//   ....[56]....
        /*041c*/ 	.word	0x000005d0
        /*0420*/ 	.word	0x000000ff
        /*0424*/ 	.word	0x000000e0
        /*0428*/ 	.short	0x0100
        /*042a*/ 	.byte	0x08
	.zero		1


	//   ....[57]....
        /*042c*/ 	.word	0x000005e0
        /*0430*/ 	.word	0x000000ff
        /*0434*/ 	.word	0x000003b0
        /*0438*/ 	.short	0x0100
        /*043a*/ 	.byte	0x08
	.zero		1


	//   ....[58]....
        /*043c*/ 	.word	0x000005f0
        /*0440*/ 	.word	0x000000ff
        /*0444*/ 	.word	0x000000e8
        /*0448*/ 	.short	0x0100
        /*044a*/ 	.byte	0x08
	.zero		1


	//   ....[59]....
        /*044c*/ 	.word	0x00000600
        /*0450*/ 	.word	0x000000ff
        /*0454*/ 	.word	0x000003b8
        /*0458*/ 	.short	0x0100
        /*045a*/ 	.byte	0x08
	.zero		1


	//   ....[60]....
        /*045c*/ 	.word	0x00000610
        /*0460*/ 	.word	0x000000ff
        /*0464*/ 	.word	0x000000f0
        /*0468*/ 	.short	0x0100
        /*046a*/ 	.byte	0x08
	.zero		1


	//   ....[61]....
        /*046c*/ 	.word	0x00000620
        /*0470*/ 	.word	0x000000ff
        /*0474*/ 	.word	0x000003c0
        /*0478*/ 	.short	0x0100
        /*047a*/ 	.byte	0x08
	.zero		1


	//   ....[62]....
        /*047c*/ 	.word	0x00000630
        /*0480*/ 	.word	0x000000ff
        /*0484*/ 	.word	0x000000f8
        /*0488*/ 	.short	0x0100
        /*048a*/ 	.byte	0x08
	.zero		1


	//   ....[63]....
        /*048c*/ 	.word	0x00000640
        /*0490*/ 	.word	0x000000ff
        /*0494*/ 	.word	0x000003c8
        /*0498*/ 	.short	0x0100
        /*049a*/ 	.byte	0x08
	.zero		1


	//   ....[64]....
        /*049c*/ 	.word	0x00000650
        /*04a0*/ 	.word	0x000000ff
        /*04a4*/ 	.word	0x00000100
        /*04a8*/ 	.short	0x0100
        /*04aa*/ 	.byte	0x08
	.zero		1


	//   ....[65]....
        /*04ac*/ 	.word	0x00000660
        /*04b0*/ 	.word	0x000000ff
        /*04b4*/ 	.word	0x000003d0
        /*04b8*/ 	.short	0x0100
        /*04ba*/ 	.byte	0x08
	.zero		1


	//   ....[66]....
        /*04bc*/ 	.word	0x00000670
        /*04c0*/ 	.word	0x000000ff
        /*04c4*/ 	.word	0x00000108
        /*04c8*/ 	.short	0x0100
        /*04ca*/ 	.byte	0x08
	.zero		1


	//   ....[67]....
        /*04cc*/ 	.word	0x00000680
        /*04d0*/ 	.word	0x000000ff
        /*04d4*/ 	.word	0x000003d8
        /*04d8*/ 	.short	0x0100
        /*04da*/ 	.byte	0x08
	.zero		1


	//   ....[68]....
        /*04dc*/ 	.word	0x00000690
        /*04e0*/ 	.word	0x000000ff
        /*04e4*/ 	.word	0x00000110
        /*04e8*/ 	.short	0x0100
        /*04ea*/ 	.byte	0x08
	.zero		1


	//   ....[69]....
        /*04ec*/ 	.word	0x000006a0
        /*04f0*/ 	.word	0x000000ff
        /*04f4*/ 	.word	0x000003e0
        /*04f8*/ 	.short	0x0100
        /*04fa*/ 	.byte	0x08
	.zero		1


	//   ....[70]....
        /*04fc*/ 	.word	0x000006b0
        /*0500*/ 	.word	0x000000ff
        /*0504*/ 	.word	0x00000118
        /*0508*/ 	.short	0x0100
        /*050a*/ 	.byte	0x08
	.zero		1


	//   ....[71]....
        /*050c*/ 	.word	0x000006c0
        /*0510*/ 	.word	0x000000ff
        /*0514*/ 	.word	0x000003e8
        /*0518*/ 	.short	0x0100
        /*051a*/ 	.byte	0x08
	.zero		1


	//   ....[72]....
        /*051c*/ 	.word	0x000006d0
        /*0520*/ 	.word	0x000000ff
        /*0524*/ 	.word	0x00000120
        /*0528*/ 	.short	0x0100
        /*052a*/ 	.byte	0x08
	.zero		1


	//   ....[73]....
        /*052c*/ 	.word	0x000006e0
        /*0530*/ 	.word	0x000000ff
        /*0534*/ 	.word	0x000003f0
        /*0538*/ 	.short	0x0100
        /*053a*/ 	.byte	0x08
	.zero		1


	//   ....[74]....
        /*053c*/ 	.word	0x000006f0
        /*0540*/ 	.word	0x000000ff
        /*0544*/ 	.word	0x00000128
        /*0548*/ 	.short	0x0100
        /*054a*/ 	.byte	0x08
	.zero		1


	//   ....[75]....
        /*054c*/ 	.word	0x00000700
        /*0550*/ 	.word	0x000000ff
        /*0554*/ 	.word	0x000003f8
        /*0558*/ 	.short	0x0100
        /*055a*/ 	.byte	0x08
	.zero		1


	//   ....[76]....
        /*055c*/ 	.word	0x00000710
        /*0560*/ 	.word	0x000000ff
        /*0564*/ 	.word	0x00000130
        /*0568*/ 	.short	0x0100
        /*056a*/ 	.byte	0x08
	.zero		1


	//   ....[77]....
        /*056c*/ 	.word	0x00000720
        /*0570*/ 	.word	0x000000ff
        /*0574*/ 	.word	0x00000400
        /*0578*/ 	.short	0x0100
        /*057a*/ 	.byte	0x08
	.zero		1


	//   ....[78]....
        /*057c*/ 	.word	0x00000730
        /*0580*/ 	.word	0x000000ff
        /*0584*/ 	.word	0x00000138
        /*0588*/ 	.short	0x0100
        /*058a*/ 	.byte	0x08
	.zero		1


	//   ....[79]....
        /*058c*/ 	.word	0x00000740
        /*0590*/ 	.word	0x000000ff
        /*0594*/ 	.word	0x00000408
        /*0598*/ 	.short	0x0100
        /*059a*/ 	.byte	0x08
	.zero		1


	//   ....[80]....
        /*059c*/ 	.word	0x00000750
        /*05a0*/ 	.word	0x000000ff
        /*05a4*/ 	.word	0x00000140
        /*05a8*/ 	.short	0x0100
        /*05aa*/ 	.byte	0x08
	.zero		1


	//   ....[81]....
        /*05ac*/ 	.word	0x00000760
        /*05b0*/ 	.word	0x000000ff
        /*05b4*/ 	.word	0x00000410
        /*05b8*/ 	.short	0x0100
        /*05ba*/ 	.byte	0x08
	.zero		1


	//   ....[82]....
        /*05bc*/ 	.word	0x00000770
        /*05c0*/ 	.word	0x000000ff
        /*05c4*/ 	.word	0x00000148
        /*05c8*/ 	.short	0x0100
        /*05ca*/ 	.byte	0x08
	.zero		1


	//   ....[83]....
        /*05cc*/ 	.word	0x00000780
        /*05d0*/ 	.word	0x000000ff
        /*05d4*/ 	.word	0x00000418
        /*05d8*/ 	.short	0x0100
        /*05da*/ 	.byte	0x08
	.zero		1


	//   ....[84]....
        /*05dc*/ 	.word	0x00000790
        /*05e0*/ 	.word	0x000000ff
        /*05e4*/ 	.word	0x00000150
        /*05e8*/ 	.short	0x0100
        /*05ea*/ 	.byte	0x08
	.zero		1


	//   ....[85]....
        /*05ec*/ 	.word	0x000007a0
        /*05f0*/ 	.word	0x000000ff
        /*05f4*/ 	.word	0x00000420
        /*05f8*/ 	.short	0x0100
        /*05fa*/ 	.byte	0x08
	.zero		1


	//   ....[86]....
        /*05fc*/ 	.word	0x000007b0
        /*0600*/ 	.word	0x000000ff
        /*0604*/ 	.word	0x00000158
        /*0608*/ 	.short	0x0100
        /*060a*/ 	.byte	0x08
	.zero		1


	//   ....[87]....
        /*060c*/ 	.word	0x000007c0
        /*0610*/ 	.word	0x000000ff
        /*0614*/ 	.word	0x00000428
        /*0618*/ 	.short	0x0100
        /*061a*/ 	.byte	0x08
	.zero		1


	//   ....[88]....
        /*061c*/ 	.word	0x000007d0
        /*0620*/ 	.word	0x000000ff
        /*0624*/ 	.word	0x00000160
        /*0628*/ 	.short	0x0100
        /*062a*/ 	.byte	0x08
	.zero		1


	//   ....[89]....
        /*062c*/ 	.word	0x000007e0
        /*0630*/ 	.word	0x000000ff
        /*0634*/ 	.word	0x00000430
        /*0638*/ 	.short	0x0100
        /*063a*/ 	.byte	0x08
	.zero		1


	//   ....[90]....
        /*063c*/ 	.word	0x000007f0
        /*0640*/ 	.word	0x000000ff
        /*0644*/ 	.word	0x00000168
        /*0648*/ 	.short	0x0100
        /*064a*/ 	.byte	0x08
	.zero		1


	//   ....[91]....
        /*064c*/ 	.word	0x00000800
        /*0650*/ 	.word	0x000000ff
        /*0654*/ 	.word	0x00000438
        /*0658*/ 	.short	0x0100
        /*065a*/ 	.byte	0x08
	.zero		1


	//   ....[92]....
        /*065c*/ 	.word	0x00000810
        /*0660*/ 	.word	0x000000ff
        /*0664*/ 	.word	0x00000170
        /*0668*/ 	.short	0x0100
        /*066a*/ 	.byte	0x08
	.zero		1


	//   ....[93]....
        /*066c*/ 	.word	0x00000820
        /*0670*/ 	.word	0x000000ff
        /*0674*/ 	.word	0x00000440
        /*0678*/ 	.short	0x0100
        /*067a*/ 	.byte	0x08
	.zero		1


	//   ....[94]....
        /*067c*/ 	.word	0x00000830
        /*0680*/ 	.word	0x000000ff
        /*0684*/ 	.word	0x00000178
        /*0688*/ 	.short	0x0100
        /*068a*/ 	.byte	0x08
	.zero		1


	//   ....[95]....
        /*068c*/ 	.word	0x00000840
        /*0690*/ 	.word	0x000000ff
        /*0694*/ 	.word	0x00000448
        /*0698*/ 	.short	0x0100
        /*069a*/ 	.byte	0x08
	.zero		1


	//   ....[96]....
        /*069c*/ 	.word	0x00000850
        /*06a0*/ 	.word	0x000000ff
        /*06a4*/ 	.word	0x00000180
        /*06a8*/ 	.short	0x0100
        /*06aa*/ 	.byte	0x08
	.zero		1


	//   ....[97]....
        /*06ac*/ 	.word	0x00000860
        /*06b0*/ 	.word	0x000000ff
        /*06b4*/ 	.word	0x00000450
        /*06b8*/ 	.short	0x0100
        /*06ba*/ 	.byte	0x08
	.zero		1


	//   ....[98]....
        /*06bc*/ 	.word	0x00000870
        /*06c0*/ 	.word	0x000000ff
        /*06c4*/ 	.word	0x00000188
        /*06c8*/ 	.short	0x0100
        /*06ca*/ 	.byte	0x08
	.zero		1


	//   ....[99]....
        /*06cc*/ 	.word	0x00000880
        /*06d0*/ 	.word	0x000000ff
        /*06d4*/ 	.word	0x00000458
        /*06d8*/ 	.short	0x0100
        /*06da*/ 	.byte	0x08
	.zero		1


	//   ....[100]....
        /*06dc*/ 	.word	0x00000890
        /*06e0*/ 	.word	0x000000ff
        /*06e4*/ 	.word	0x00000190
        /*06e8*/ 	.short	0x0100
        /*06ea*/ 	.byte	0x08
	.zero		1


	//   ....[101]....
        /*06ec*/ 	.word	0x000008a0
        /*06f0*/ 	.word	0x000000ff
        /*06f4*/ 	.word	0x00000460
        /*06f8*/ 	.short	0x0100
        /*06fa*/ 	.byte	0x08
	.zero		1


	//   ....[102]....
        /*06fc*/ 	.word	0x000008b0
        /*0700*/ 	.word	0x000000ff
        /*0704*/ 	.word	0x00000198
        /*0708*/ 	.short	0x0100
        /*070a*/ 	.byte	0x08
	.zero		1


	//   ....[103]....
        /*070c*/ 	.word	0x000008c0
        /*0710*/ 	.word	0x000000ff
        /*0714*/ 	.word	0x00000468
        /*0718*/ 	.short	0x0100
        /*071a*/ 	.byte	0x08
	.zero		1


	//   ....[104]....
        /*071c*/ 	.word	0x000008d0
        /*0720*/ 	.word	0x000000ff
        /*0724*/ 	.word	0x000001a0
        /*0728*/ 	.short	0x0100
        /*072a*/ 	.byte	0x08
	.zero		1


	//   ....[105]....
        /*072c*/ 	.word	0x000008e0
        /*0730*/ 	.word	0x000000ff
        /*0734*/ 	.word	0x00000470
        /*0738*/ 	.short	0x0100
        /*073a*/ 	.byte	0x08
	.zero		1


	//   ....[106]....
        /*073c*/ 	.word	0x000008f0
        /*0740*/ 	.word	0x000000ff
        /*0744*/ 	.word	0x000001a8
        /*0748*/ 	.short	0x0100
        /*074a*/ 	.byte	0x08
	.zero		1


	//   ....[107]....
        /*074c*/ 	.word	0x00000900
        /*0750*/ 	.word	0x000000ff
        /*0754*/ 	.word	0x00000478
        /*0758*/ 	.short	0x0100
        /*075a*/ 	.byte	0x08
	.zero		1


	//   ....[108]....
        /*075c*/ 	.word	0x00000910
        /*0760*/ 	.word	0x000000ff
        /*0764*/ 	.word	0x000001b0
        /*0768*/ 	.short	0x0100
        /*076a*/ 	.byte	0x08
	.zero		1


	//   ....[109]....
        /*076c*/ 	.word	0x00000920
        /*0770*/ 	.word	0x000000ff
        /*0774*/ 	.word	0x00000480
        /*0778*/ 	.short	0x0100
        /*077a*/ 	.byte	0x08
	.zero		1


	//   ....[110]....
        /*077c*/ 	.word	0x00000930
        /*0780*/ 	.word	0x000000ff
        /*0784*/ 	.word	0x000001b8
        /*0788*/ 	.short	0x0100
        /*078a*/ 	.byte	0x08
	.zero		1


	//   ....[111]....
        /*078c*/ 	.word	0x00000940
        /*0790*/ 	.word	0x000000ff
        /*0794*/ 	.word	0x00000488
        /*0798*/ 	.short	0x0100
        /*079a*/ 	.byte	0x08
	.zero		1


	//   ....[112]....
        /*079c*/ 	.word	0x00000950
        /*07a0*/ 	.word	0x000000ff
        /*07a4*/ 	.word	0x000001c0
        /*07a8*/ 	.short	0x0100
        /*07aa*/ 	.byte	0x08
	.zero		1


	//   ....[113]....
        /*07ac*/ 	.word	0x00000960
        /*07b0*/ 	.word	0x000000ff
        /*07b4*/ 	.word	0x00000490
        /*07b8*/ 	.short	0x0100
        /*07ba*/ 	.byte	0x08
	.zero		1


	//   ....[114]....
        /*07bc*/ 	.word	0x00000970
        /*07c0*/ 	.word	0x000000ff
        /*07c4*/ 	.word	0x000001c8
        /*07c8*/ 	.short	0x0100
        /*07ca*/ 	.byte	0x08
	.zero		1


	//   ....[115]....
        /*07cc*/ 	.word	0x00000980
        /*07d0*/ 	.word	0x000000ff
        /*07d4*/ 	.word	0x00000498
        /*07d8*/ 	.short	0x0100
        /*07da*/ 	.byte	0x08
	.zero		1


	//   ....[116]....
        /*07dc*/ 	.word	0x00000990
        /*07e0*/ 	.word	0x000000ff
        /*07e4*/ 	.word	0x000001d0
        /*07e8*/ 	.short	0x0100
        /*07ea*/ 	.byte	0x08
	.zero		1


	//   ....[117]....
        /*07ec*/ 	.word	0x000009a0
        /*07f0*/ 	.word	0x000000ff
        /*07f4*/ 	.word	0x000004a0
        /*07f8*/ 	.short	0x0100
        /*07fa*/ 	.byte	0x08
	.zero		1


	//   ....[118]....
        /*07fc*/ 	.word	0x000009b0
        /*0800*/ 	.word	0x000000ff
        /*0804*/ 	.word	0x000001d8
        /*0808*/ 	.short	0x0100
        /*080a*/ 	.byte	0x08
	.zero		1


	//   ....[119]....
        /*080c*/ 	.word	0x000009c0
        /*0810*/ 	.word	0x000000ff
        /*0814*/ 	.word	0x000004a8
        /*0818*/ 	.short	0x0100
        /*081a*/ 	.byte	0x08
	.zero		1


	//   ....[120]....
        /*081c*/ 	.word	0x000009d0
        /*0820*/ 	.word	0x000000ff
        /*0824*/ 	.word	0x000001e0
        /*0828*/ 	.short	0x0100
        /*082a*/ 	.byte	0x08
	.zero		1


	//   ....[121]....
        /*082c*/ 	.word	0x000009e0
        /*0830*/ 	.word	0x000000ff
        /*0834*/ 	.word	0x000004b0
        /*0838*/ 	.short	0x0100
        /*083a*/ 	.byte	0x08
	.zero		1


	//   ....[122]....
        /*083c*/ 	.word	0x000009f0
        /*0840*/ 	.word	0x000000ff
        /*0844*/ 	.word	0x000001e8
        /*0848*/ 	.short	0x0100
        /*084a*/ 	.byte	0x08
	.zero		1


	//   ....[123]....
        /*084c*/ 	.word	0x00000a00
        /*0850*/ 	.word	0x000000ff
        /*0854*/ 	.word	0x000004b8
        /*0858*/ 	.short	0x0100
        /*085a*/ 	.byte	0x08
	.zero		1


	//   ....[124]....
        /*085c*/ 	.word	0x00000a10
        /*0860*/ 	.word	0x000000ff
        /*0864*/ 	.word	0x000001f0
        /*0868*/ 	.short	0x0100
        /*086a*/ 	.byte	0x08
	.zero		1


	//   ....[125]....
        /*086c*/ 	.word	0x00000a20
        /*0870*/ 	.word	0x000000ff
        /*0874*/ 	.word	0x000004c0
        /*0878*/ 	.short	0x0100
        /*087a*/ 	.byte	0x08
	.zero		1


	//   ....[126]....
        /*087c*/ 	.word	0x00000a30
        /*0880*/ 	.word	0x000000ff
        /*0884*/ 	.word	0x000001f8
        /*0888*/ 	.short	0x0100
        /*088a*/ 	.byte	0x08
	.zero		1


	//   ....[127]....
        /*088c*/ 	.word	0x00000a40
        /*0890*/ 	.word	0x000000ff
        /*0894*/ 	.word	0x000004c8
        /*0898*/ 	.short	0x0100
        /*089a*/ 	.byte	0x08
	.zero		1


	//   ....[128]....
        /*089c*/ 	.word	0x00000a50
        /*08a0*/ 	.word	0x000000ff
        /*08a4*/ 	.word	0x00000200
        /*08a8*/ 	.short	0x0100
        /*08aa*/ 	.byte	0x08
	.zero		1


	//   ....[129]....
        /*08ac*/ 	.word	0x00000a60
        /*08b0*/ 	.word	0x000000ff
        /*08b4*/ 	.word	0x000004d0
        /*08b8*/ 	.short	0x0100
        /*08ba*/ 	.byte	0x08
	.zero		1


	//   ....[130]....
        /*08bc*/ 	.word	0x00000a70
        /*08c0*/ 	.word	0x000000ff
        /*08c4*/ 	.word	0x00000208
        /*08c8*/ 	.short	0x0100
        /*08ca*/ 	.byte	0x08
	.zero		1


	//   ....[131]....
        /*08cc*/ 	.word	0x00000a80
        /*08d0*/ 	.word	0x000000ff
        /*08d4*/ 	.word	0x000004d8
        /*08d8*/ 	.short	0x0100
        /*08da*/ 	.byte	0x08
	.zero		1


	//   ....[132]....
        /*08dc*/ 	.word	0x00000a90
        /*08e0*/ 	.word	0x000000ff
        /*08e4*/ 	.word	0x00000210
        /*08e8*/ 	.short	0x0100
        /*08ea*/ 	.byte	0x08
	.zero		1


	//   ....[133]....
        /*08ec*/ 	.word	0x00000aa0
        /*08f0*/ 	.word	0x000000ff
        /*08f4*/ 	.word	0x000004e0
        /*08f8*/ 	.short	0x0100
        /*08fa*/ 	.byte	0x08
	.zero		1


	//   ....[134]....
        /*08fc*/ 	.word	0x00000ab0
        /*0900*/ 	.word	0x000000ff
        /*0904*/ 	.word	0x00000218
        /*0908*/ 	.short	0x0100
        /*090a*/ 	.byte	0x08
	.zero		1


	//   ....[135]....
        /*090c*/ 	.word	0x00000ac0
        /*0910*/ 	.word	0x000000ff
        /*0914*/ 	.word	0x000004e8
        /*0918*/ 	.short	0x0100
        /*091a*/ 	.byte	0x08
	.zero		1


	//   ....[136]....
        /*091c*/ 	.word	0x00000ad0
        /*0920*/ 	.word	0x000000ff
        /*0924*/ 	.word	0x00000220
        /*0928*/ 	.short	0x0100
        /*092a*/ 	.byte	0x08
	.zero		1


	//   ....[137]....
        /*092c*/ 	.word	0x00000ae0
        /*0930*/ 	.word	0x000000ff
        /*0934*/ 	.word	0x000004f0
        /*0938*/ 	.short	0x0100
        /*093a*/ 	.byte	0x08
	.zero		1


	//   ....[138]....
        /*093c*/ 	.word	0x00000af0
        /*0940*/ 	.word	0x000000ff
        /*0944*/ 	.word	0x00000228
        /*0948*/ 	.short	0x0100
        /*094a*/ 	.byte	0x08
	.zero		1


	//   ....[139]....
        /*094c*/ 	.word	0x00000b00
        /*0950*/ 	.word	0x000000ff
        /*0954*/ 	.word	0x000004f8
        /*0958*/ 	.short	0x0100
        /*095a*/ 	.byte	0x08
	.zero		1


	//   ....[140]....
        /*095c*/ 	.word	0x00000b10
        /*0960*/ 	.word	0x000000ff
        /*0964*/ 	.word	0x00000230
        /*0968*/ 	.short	0x0100
        /*096a*/ 	.byte	0x08
	.zero		1


	//   ....[141]....
        /*096c*/ 	.word	0x00000b20
        /*0970*/ 	.word	0x000000ff
        /*0974*/ 	.word	0x00000500
        /*0978*/ 	.short	0x0100
        /*097a*/ 	.byte	0x08
	.zero		1


	//   ....[142]....
        /*097c*/ 	.word	0x00000b30
        /*0980*/ 	.word	0x000000ff
        /*0984*/ 	.word	0x00000238
        /*0988*/ 	.short	0x0100
        /*098a*/ 	.byte	0x08
	.zero		1


	//   ....[143]....
        /*098c*/ 	.word	0x00000b40
        /*0990*/ 	.word	0x000000ff
        /*0994*/ 	.word	0x00000508
        /*0998*/ 	.short	0x0100
        /*099a*/ 	.byte	0x08
	.zero		1


	//   ....[144]....
        /*099c*/ 	.word	0x00000b50
        /*09a0*/ 	.word	0x000000ff
        /*09a4*/ 	.word	0x00000240
        /*09a8*/ 	.short	0x0100
        /*09aa*/ 	.byte	0x08
	.zero		1


	//   ....[145]....
        /*09ac*/ 	.word	0x00000b60
        /*09b0*/ 	.word	0x000000ff
        /*09b4*/ 	.word	0x00000510
        /*09b8*/ 	.short	0x0100
        /*09ba*/ 	.byte	0x08
	.zero		1


	//   ....[146]....
        /*09bc*/ 	.word	0x00000b70
        /*09c0*/ 	.word	0x000000ff
        /*09c4*/ 	.word	0x00000248
        /*09c8*/ 	.short	0x0100
        /*09ca*/ 	.byte	0x08
	.zero		1


	//   ....[147]....
        /*09cc*/ 	.word	0x00000b80
        /*09d0*/ 	.word	0x000000ff
        /*09d4*/ 	.word	0x00000518
        /*09d8*/ 	.short	0x0100
        /*09da*/ 	.byte	0x08
	.zero		1


	//   ....[148]....
        /*09dc*/ 	.word	0x00000b90
        /*09e0*/ 	.word	0x000000ff
        /*09e4*/ 	.word	0x00000250
        /*09e8*/ 	.short	0x0100
        /*09ea*/ 	.byte	0x08
	.zero		1


	//   ....[149]....
        /*09ec*/ 	.word	0x00000ba0
        /*09f0*/ 	.word	0x000000ff
        /*09f4*/ 	.word	0x00000520
        /*09f8*/ 	.short	0x0100
        /*09fa*/ 	.byte	0x08
	.zero		1


	//   ....[150]....
        /*09fc*/ 	.word	0x00000bb0
        /*0a00*/ 	.word	0x000000ff
        /*0a04*/ 	.word	0x00000258
        /*0a08*/ 	.short	0x0100
        /*0a0a*/ 	.byte	0x08
	.zero		1


	//   ....[151]....
        /*0a0c*/ 	.word	0x00000bc0
        /*0a10*/ 	.word	0x000000ff
        /*0a14*/ 	.word	0x00000528
        /*0a18*/ 	.short	0x0100
        /*0a1a*/ 	.byte	0x08
	.zero		1


	//   ....[152]....
        /*0a1c*/ 	.word	0x00000bd0
        /*0a20*/ 	.word	0x000000ff
        /*0a24*/ 	.word	0x00000260
        /*0a28*/ 	.short	0x0100
        /*0a2a*/ 	.byte	0x08
	.zero		1


	//   ....[153]....
        /*0a2c*/ 	.word	0x00000be0
        /*0a30*/ 	.word	0x000000ff
        /*0a34*/ 	.word	0x00000530
        /*0a38*/ 	.short	0x0100
        /*0a3a*/ 	.byte	0x08
	.zero		1


	//   ....[154]....
        /*0a3c*/ 	.word	0x00000bf0
        /*0a40*/ 	.word	0x000000ff
        /*0a44*/ 	.word	0x00000268
        /*0a48*/ 	.short	0x0100
        /*0a4a*/ 	.byte	0x08
	.zero		1


	//   ....[155]....
        /*0a4c*/ 	.word	0x00000c00
        /*0a50*/ 	.word	0x000000ff
        /*0a54*/ 	.word	0x00000538
        /*0a58*/ 	.short	0x0100
        /*0a5a*/ 	.byte	0x08
	.zero		1


	//   ....[156]....
        /*0a5c*/ 	.word	0x00000c10
        /*0a60*/ 	.word	0x000000ff
        /*0a64*/ 	.word	0x00000270
        /*0a68*/ 	.short	0x0100
        /*0a6a*/ 	.byte	0x08
	.zero		1


	//   ....[157]....
        /*0a6c*/ 	.word	0x00000c20
        /*0a70*/ 	.word	0x000000ff
        /*0a74*/ 	.word	0x00000540
        /*0a78*/ 	.short	0x0100
        /*0a7a*/ 	.byte	0x08
	.zero		1


	//   ....[158]....
        /*0a7c*/ 	.word	0x00000c30
        /*0a80*/ 	.word	0x000000ff
        /*0a84*/ 	.word	0x00000278
        /*0a88*/ 	.short	0x0100
        /*0a8a*/ 	.byte	0x08
	.zero		1


	//   ....[159]....
        /*0a8c*/ 	.word	0x00000c40
        /*0a90*/ 	.word	0x000000ff
        /*0a94*/ 	.word	0x00000548
        /*0a98*/ 	.short	0x0100
        /*0a9a*/ 	.byte	0x08
	.zero		1


	//   ....[160]....
        /*0a9c*/ 	.word	0x00000c50
        /*0aa0*/ 	.word	0x000000ff
        /*0aa4*/ 	.word	0x00000280
        /*0aa8*/ 	.short	0x0100
        /*0aaa*/ 	.byte	0x08
	.zero		1


	//   ....[161]....
        /*0aac*/ 	.word	0x00000c60
        /*0ab0*/ 	.word	0x000000ff
        /*0ab4*/ 	.word	0x00000550
        /*0ab8*/ 	.short	0x0100
        /*0aba*/ 	.byte	0x08
	.zero		1


	//   ....[162]....
        /*0abc*/ 	.word	0x00000c70
        /*0ac0*/ 	.word	0x000000ff
        /*0ac4*/ 	.word	0x00000288
        /*0ac8*/ 	.short	0x0100
        /*0aca*/ 	.byte	0x08
	.zero		1


	//   ....[163]....
        /*0acc*/ 	.word	0x00000c80
        /*0ad0*/ 	.word	0x000000ff
        /*0ad4*/ 	.word	0x00000558
        /*0ad8*/ 	.short	0x0100
        /*0ada*/ 	.byte	0x08
	.zero		1


	//   ....[164]....
        /*0adc*/ 	.word	0x00000c90
        /*0ae0*/ 	.word	0x000000ff
        /*0ae4*/ 	.word	0x00000290
        /*0ae8*/ 	.short	0x0100
        /*0aea*/ 	.byte	0x08
	.zero		1


	//   ....[165]....
        /*0aec*/ 	.word	0x00000ca0
        /*0af0*/ 	.word	0x000000ff
        /*0af4*/ 	.word	0x00000560
        /*0af8*/ 	.short	0x0100
        /*0afa*/ 	.byte	0x08
	.zero		1


	//   ....[166]....
        /*0afc*/ 	.word	0x00000cb0
        /*0b00*/ 	.word	0x000000ff
        /*0b04*/ 	.word	0x00000298
        /*0b08*/ 	.short	0x0100
        /*0b0a*/ 	.byte	0x08
	.zero		1


	//   ....[167]....
        /*0b0c*/ 	.word	0x00000cc0
        /*0b10*/ 	.word	0x000000ff
        /*0b14*/ 	.word	0x00000568
        /*0b18*/ 	.short	0x0100
        /*0b1a*/ 	.byte	0x08
	.zero		1


	//   ....[168]....
        /*0b1c*/ 	.word	0x00000cd0
        /*0b20*/ 	.word	0x000000ff
        /*0b24*/ 	.word	0x000002a0
        /*0b28*/ 	.short	0x0100
        /*0b2a*/ 	.byte	0x08
	.zero		1


	//   ....[169]....
        /*0b2c*/ 	.word	0x00000ce0
        /*0b30*/ 	.word	0x000000ff
        /*0b34*/ 	.word	0x00000570
        /*0b38*/ 	.short	0x0100
        /*0b3a*/ 	.byte	0x08
	.zero		1


	//   ....[170]....
        /*0b3c*/ 	.word	0x00000cf0
        /*0b40*/ 	.word	0x000000ff
        /*0b44*/ 	.word	0x000002a8
        /*0b48*/ 	.short	0x0100
        /*0b4a*/ 	.byte	0x08
	.zero		1


	//   ....[171]....
        /*0b4c*/ 	.word	0x00000d00
        /*0b50*/ 	.word	0x000000ff
        /*0b54*/ 	.word	0x00000578
        /*0b58*/ 	.short	0x0100
        /*0b5a*/ 	.byte	0x08
	.zero		1


	//   ....[172]....
        /*0b5c*/ 	.word	0x00000d10
        /*0b60*/ 	.word	0x000000ff
        /*0b64*/ 	.word	0x000002b0
        /*0b68*/ 	.short	0x0100
        /*0b6a*/ 	.byte	0x08
	.zero		1


	//   ....[173]....
        /*0b6c*/ 	.word	0x00000d20
        /*0b70*/ 	.word	0x000000ff
        /*0b74*/ 	.word	0x00000580
        /*0b78*/ 	.short	0x0100
        /*0b7a*/ 	.byte	0x08
	.zero		1


	//   ....[174]....
        /*0b7c*/ 	.word	0x00000d30
        /*0b80*/ 	.word	0x000000ff
        /*0b84*/ 	.word	0x000002b8
        /*0b88*/ 	.short	0x0100
        /*0b8a*/ 	.byte	0x08
	.zero		1


	//   ....[175]....
        /*0b8c*/ 	.word	0x00000d40
        /*0b90*/ 	.word	0x000000ff
        /*0b94*/ 	.word	0x00000588
        /*0b98*/ 	.short	0x0100
        /*0b9a*/ 	.byte	0x08
	.zero		1


	//   ....[176]....
        /*0b9c*/ 	.word	0x00000d50
        /*0ba0*/ 	.word	0x000000ff
        /*0ba4*/ 	.word	0x000002c0
        /*0ba8*/ 	.short	0x0100
        /*0baa*/ 	.byte	0x08
	.zero		1


	//   ....[177]....
        /*0bac*/ 	.word	0x00000d60
        /*0bb0*/ 	.word	0x000000ff
        /*0bb4*/ 	.word	0x00000590
        /*0bb8*/ 	.short	0x0100
        /*0bba*/ 	.byte	0x08
	.zero		1


	//   ....[178]....
        /*0bbc*/ 	.word	0x00000d70
        /*0bc0*/ 	.word	0x000000ff
        /*0bc4*/ 	.word	0x000002c8
        /*0bc8*/ 	.short	0x0100
        /*0bca*/ 	.byte	0x08
	.zero		1


	//   ....[179]....
        /*0bcc*/ 	.word	0x00000d80
        /*0bd0*/ 	.word	0x000000ff
        /*0bd4*/ 	.word	0x00000598
        /*0bd8*/ 	.short	0x0100
        /*0bda*/ 	.byte	0x08
	.zero		1


	//   ....[180]....
        /*0bdc*/ 	.word	0x00001090
        /*0be0*/ 	.word	0x000000ff
        /*0be4*/ 	.word	0x000005d0
        /*0be8*/ 	.short	0x0100
        /*0bea*/ 	.byte	0x08
	.zero		1


	//   ....[181]....
        /*0bec*/ 	.word	0x00001100
        /*0bf0*/ 	.word	0x000000ff
        /*0bf4*/ 	.word	0x000005d8
        /*0bf8*/ 	.short	0x0100
        /*0bfa*/ 	.byte	0x08
	.zero		1


	//   ....[182]....
        /*0bfc*/ 	.word	0x00001130
        /*0c00*/ 	.word	0x000000ff
        /*0c04*/ 	.word	0x000005b0
        /*0c08*/ 	.short	0x0100
        /*0c0a*/ 	.byte	0x09
	.zero		1


	//   ....[183]....
        /*0c0c*/ 	.word	0x00001140
        /*0c10*/ 	.word	0x000000ff
        /*0c14*/ 	.word	0x000005b8
        /*0c18*/ 	.short	0x0100
        /*0c1a*/ 	.byte	0x09
	.zero		1


	//   ....[184]....
        /*0c1c*/ 	.word	0x00001150
        /*0c20*/ 	.word	0x000000ff
        /*0c24*/ 	.word	0x000005c0
        /*0c28*/ 	.short	0x0100
        /*0c2a*/ 	.byte	0x09
	.zero		1


	//   ....[185]....
        /*0c2c*/ 	.word	0x00001160
        /*0c30*/ 	.word	0x000000ff
        /*0c34*/ 	.word	0x000005c8
        /*0c38*/ 	.short	0x0100
        /*0c3a*/ 	.byte	0x09
	.zero		1


	//   ....[186]....
        /*0c3c*/ 	.word	0x00002090
        /*0c40*/ 	.word	0x000000ff
        /*0c44*/ 	.word	0xfffffff8
        /*0c48*/ 	.short	0x010a
        /*0c4a*/ 	.byte	0x30
	.zero		1


	//   ....[187]....
        /*0c4c*/ 	.word	0x00002250
        /*0c50*/ 	.word	0x00000003
        /*0c54*/ 	.word	0x00000000
        /*0c58*/ 	.short	0x010a
        /*0c5a*/ 	.byte	0x3f
	.zero		1


	//   ....[188]....
        /*0c5c*/ 	.word	0x00002290
        /*0c60*/ 	.word	0x00000003
        /*0c64*/ 	.word	0x00000000
        /*0c68*/ 	.short	0x010a
        /*0c6a*/ 	.byte	0x3f
	.zero		1


	//   ....[189]....
        /*0c6c*/ 	.word	0x00002420
        /*0c70*/ 	.word	0x000000ff
        /*0c74*/ 	.word	0x00000000
        /*0c78*/ 	.short	0x010a
        /*0c7a*/ 	.byte	0x04
	.zero		1


	//   ....[190]....
        /*0c7c*/ 	.word	0x00002460
        /*0c80*/ 	.word	0x000000ff
        /*0c84*/ 	.word	0x00000000
        /*0c88*/ 	.short	0x010a
        /*0c8a*/ 	.byte	0x04
	.zero		1


	//   ....[191]....
        /*0c8c*/ 	.word	0x00002550
        /*0c90*/ 	.word	0x000000ff
        /*0c94*/ 	.word	0x00000000
        /*0c98*/ 	.short	0x0101
        /*0c9a*/ 	.byte	0x04
	.zero		1


	//   ....[192]....
        /*0c9c*/ 	.word	0x00002650
        /*0ca0*/ 	.word	0x00000003
        /*0ca4*/ 	.word	0x00000000
        /*0ca8*/ 	.short	0x0101
        /*0caa*/ 	.byte	0x2d
	.zero		1


	//   ....[193]....
        /*0cac*/ 	.word	0x00002730
        /*0cb0*/ 	.word	0x000000ff
        /*0cb4*/ 	.word	0x00000000
        /*0cb8*/ 	.short	0x0101
        /*0cba*/ 	.byte	0x06
	.zero		1


	//   ....[194]....
        /*0cbc*/ 	.word	0x000027a0
        /*0cc0*/ 	.word	0x000000ff
        /*0cc4*/ 	.word	0x00000008
        /*0cc8*/ 	.short	0x010a
        /*0cca*/ 	.byte	0x30
	.zero		1


	//   ....[195]....
        /*0ccc*/ 	.word	0x00003540
        /*0cd0*/ 	.word	0x00000000
        /*0cd4*/ 	.word	0x00000000
        /*0cd8*/ 	.short	0x0101
        /*0cda*/ 	.byte	0x2d
	.zero		1


	//   ....[196]....
        /*0cdc*/ 	.word	0x00003e00
        /*0ce0*/ 	.word	0x0000000b
        /*0ce4*/ 	.word	0x000002d0
        /*0ce8*/ 	.short	0x010a
        /*0cea*/ 	.byte	0x3f
	.zero		1


	//   ....[197]....
        /*0cec*/ 	.word	0x000041a0
        /*0cf0*/ 	.word	0x0000000a
        /*0cf4*/ 	.word	0x000005d8
        /*0cf8*/ 	.short	0x0101
        /*0cfa*/ 	.byte	0x3f
	.zero		1


	//   ....[198]....
        /*0cfc*/ 	.word	0x00004900
        /*0d00*/ 	.word	0x00000005
        /*0d04*/ 	.word	0x00000000
        /*0d08*/ 	.short	0x010a
        /*0d0a*/ 	.byte	0x3f
	.zero		1


	//   ....[199]....
        /*0d0c*/ 	.word	0x00004980
        /*0d10*/ 	.word	0x00000008
        /*0d14*/ 	.word	0x00000000
        /*0d18*/ 	.short	0x010a
        /*0d1a*/ 	.byte	0x3f
	.zero		1


	//   ....[200]....
        /*0d1c*/ 	.word	0x00004a40
        /*0d20*/ 	.word	0x00000003
        /*0d24*/ 	.word	0xfffffff8
        /*0d28*/ 	.short	0x010a
        /*0d2a*/ 	.byte	0x3f
	.zero		1


	//   ....[201]....
        /*0d2c*/ 	.word	0x00004a90
        /*0d30*/ 	.word	0x00000003
        /*0d34*/ 	.word	0x00000000
        /*0d38*/ 	.short	0x010a
        /*0d3a*/ 	.byte	0x3f
	.zero		1


	//   ....[202]....
        /*0d3c*/ 	.word	0x00004af0
        /*0d40*/ 	.word	0x00000004
        /*0d44*/ 	.word	0x00000000
        /*0d48*/ 	.short	0x010a
        /*0d4a*/ 	.byte	0x3f
	.zero		1


	//   ....[203]....
        /*0d4c*/ 	.word	0x00004b50
        /*0d50*/ 	.word	0x00000003
        /*0d54*/ 	.word	0x00000008
        /*0d58*/ 	.short	0x010a
        /*0d5a*/ 	.byte	0x3f
	.zero		1


	//   ....[204]....
        /*0d5c*/ 	.word	0x00004c20
        /*0d60*/ 	.word	0x0000000b
        /*0d64*/ 	.word	0x000002d0
        /*0d68*/ 	.short	0x010a
        /*0d6a*/ 	.byte	0x3f
	.zero		1


	//   ....[205]....
        /*0d6c*/ 	.word	0x00004cf0
        /*0d70*/ 	.word	0x00000005
        /*0d74*/ 	.word	0x00000000
        /*0d78*/ 	.short	0x010a
        /*0d7a*/ 	.byte	0x3f
	.zero		1


	//   ....[206]....
        /*0d7c*/ 	.word	0x00004d40
        /*0d80*/ 	.word	0x00000008
        /*0d84*/ 	.word	0x00000000
        /*0d88*/ 	.short	0x010a
        /*0d8a*/ 	.byte	0x3f
	.zero		1


	//----- nvinfo : EIATTR_NUM_MBARRIERS
	.align		4
.L_35:
        /*0d8c*/ 	.byte	0x03, 0x38
        /*0d8e*/ 	.short	0x00ba


	//----- nvinfo : EIATTR_EXIT_INSTR_OFFSETS
	.align		4
        /*0d90*/ 	.byte	0x04, 0x1c
        /*0d92*/ 	.short	(.L_37 - .L_36)


	//   ....[0]....
.L_36:
        /*0d94*/ 	.word	0x00001c90


	//   ....[1]....
        /*0d98*/ 	.word	0x00001cf0


	//   ....[2]....
        /*0d9c*/ 	.word	0x00003b20


	//   ....[3]....
        /*0da0*/ 	.word	0x00003b60


	//   ....[4]....
        /*0da4*/ 	.word	0x00004830


	//   ....[5]....
        /*0da8*/ 	.word	0x00004a20


	//----- nvinfo : EIATTR_MAX_THREADS
	.align		4
.L_37:
        /*0dac*/ 	.byte	0x04, 0x05
        /*0dae*/ 	.short	(.L_39 - .L_38)
.L_38:
        /*0db0*/ 	.word	0x00000180
        /*0db4*/ 	.word	0x00000001
        /*0db8*/ 	.word	0x00000001


	//----- nvinfo : EIATTR_CRS_STACK_SIZE
	.align		4
.L_39:
        /*0dbc*/ 	.byte	0x04, 0x1e
        /*0dbe*/ 	.short	(.L_41 - .L_40)
.L_40:
        /*0dc0*/ 	.word	0x00000000


	//----- nvinfo : EIATTR_CBANK_PARAM_SIZE
	.align		4
.L_41:
        /*0dc4*/ 	.byte	0x03, 0x19
        /*0dc6*/ 	.short	0x0470


	//----- nvinfo : EIATTR_PARAM_CBANK
	.align		4
        /*0dc8*/ 	.byte	0x04, 0x0a
        /*0dca*/ 	.short	(.L_43 - .L_42)
	.align		4
.L_42:
        /*0dcc*/ 	.word	index@(.nv.constant0._ZN7cutlass13device_kernelINS_4gemm6kernel13GemmUniversalIN4cute5tupleIJiiiiEEENS1_10collective13CollectiveMmaINS1_34MainloopSm90TmaGmmaWarpSpecializedILi90ENS5_IJNS4_1CILi1EEESB_SB_EEENS1_32KernelTmaWarpSpecializedPingpongEEENS5_IJNSA_ILi64EEENSA_ILi16EEESG_EEENS_6half_tENS5_IJlSB_lEEESI_SJ_NS4_8TiledMMAINS4_8MMA_AtomIJNS4_4SM904GMMA25MMA_64x16x16_F32F16F16_SSILNSN_5MajorE0ELSP_0ELNSN_7ScaleInE1ELSQ_1EEEEEENS4_6LayoutISC_NS5_IJNSA_ILi0EEESU_SU_EEEEENS5_IJNS4_10UnderscoreESX_SX_EEEEENS4_13SM90_TMA_LOADENS4_14ComposedLayoutINS4_7SwizzleILi1ELi4ELi3EEENS4_18smem_ptr_flag_bitsILi16EEENST_INS5_IJNSA_ILi8EEESG_EEENS5_IJSG_SB_EEEEEEEvNS4_8identityES10_S1A_vS1B_EENS_8epilogue10collective6detail29Sm90TmaWarpSpecializedAdapterINS1E_15DefaultEpilogueISI_SJ_SJ_NS1D_6thread17LinearCombinationISI_Li1EffLNS1I_9ScaleType4KindE0ELNS_15FloatRoundStyleE2ESI_EENS1_15EpilogueDefaultEEEEEvvEEEEvNT_6ParamsE)
        /*0dd0*/ 	.short	0x0210
        /*0dd2*/ 	.short	0x0470


	//----- nvinfo : EIATTR_SW_WAR
	.align		4
.L_43:
        /*0dd4*/ 	.byte	0x04, 0x36
        /*0dd6*/ 	.short	(.L_45 - .L_44)
.L_44:
        /*0dd8*/ 	.word	0x00000008
.L_45:


//--------------------- .nv.callgraph             --------------------------
	.section	.nv.callgraph,"",@"SHT_CUDA_CALLGRAPH"
	.align	4
	.sectionentsize	8
	.align		4
        /*0000*/ 	.word	0x00000000
	.align		4
        /*0004*/ 	.word	0xffffffff
	.align		4
        /*0008*/ 	.word	index@(_ZN7cutlass13device_kernelINS_4gemm6kernel13GemmUniversalIN4cute5tupleIJiiiiEEENS1_10collective13CollectiveMmaINS1_34MainloopSm90TmaGmmaWarpSpecializedILi90ENS5_IJNS4_1CILi1EEESB_SB_EEENS1_32KernelTmaWarpSpecializedPingpongEEENS5_IJNSA_ILi64EEENSA_ILi16EEESG_EEENS_6half_tENS5_IJlSB_lEEESI_SJ_NS4_8TiledMMAINS4_8MMA_AtomIJNS4_4SM904GMMA25MMA_64x16x16_F32F16F16_SSILNSN_5MajorE0ELSP_0ELNSN_7ScaleInE1ELSQ_1EEEEEENS4_6LayoutISC_NS5_IJNSA_ILi0EEESU_SU_EEEEENS5_IJNS4_10UnderscoreESX_SX_EEEEENS4_13SM90_TMA_LOADENS4_14ComposedLayoutINS4_7SwizzleILi1ELi4ELi3EEENS4_18smem_ptr_flag_bitsILi16EEENST_INS5_IJNSA_ILi8EEESG_EEENS5_IJSG_SB_EEEEEEEvNS4_8identityES10_S1A_vS1B_EENS_8epilogue10collective6detail29Sm90TmaWarpSpecializedAdapterINS1E_15DefaultEpilogueISI_SJ_SJ_NS1D_6thread17LinearCombinationISI_Li1EffLNS1I_9ScaleType4KindE0ELNS_15FloatRoundStyleE2ESI_EENS1_15EpilogueDefaultEEEEEvvEEEEvNT_6ParamsE)
	.align		4
        /*000c*/ 	.word	index@(__assertfail)
	.align		4
        /*0010*/ 	.word	0x00000000
	.align		4
        /*0014*/ 	.word	0xfffffffe
	.align		4
        /*0018*/ 	.word	0x00000000
	.align		4
        /*001c*/ 	.word	0xfffffffd
	.align		4
        /*0020*/ 	.word	0x00000000
	.align		4
        /*0024*/ 	.word	0xfffffffc


//--------------------- .nv.constant4             --------------------------
	.section	.nv.constant4,"a",@progbits
	.align	8
	.align		8
.nv.constant4:
        /*0000*/ 	.dword	__assertfail
	.align		8
        /*0008*/ 	.dword	__unnamed_1
	.align		8
        /*0010*/ 	.dword	_ZN40_INTERNAL_d075ca50_4_k_cu_997f57b1_155964cuda3std3__45__cpo5beginE
	.align		8
        /*0018*/ 	.dword	_ZN40_INTERNAL_d075ca50_4_k_cu_997f57b1_155964cuda3std3__45__cpo3endE
	.align		8
        /*0020*/ 	.dword	_ZN40_INTERNAL_d075ca50_4_k_cu_997f57b1_155964cuda3std3__45__cpo6cbeginE
	.align		8
        /*0028*/ 	.dword	_ZN40_INTERNAL_d075ca50_4_k_cu_997f57b1_155964cuda3std3__45__cpo4cendE
	.align		8
        /*0030*/ 	.dword	_ZN40_INTERNAL_d075ca50_4_k_cu_997f57b1_155964cuda3std3__442_GLOBAL__N__d075ca50_4_k_cu_997f57b1_155966ignoreE
	.align		8
        /*0038*/ 	.dword	_ZN40_INTERNAL_d075ca50_4_k_cu_997f57b1_155964cuda3std3__419piecewise_constructE
	.align		8
        /*0040*/ 	.dword	_ZN40_INTERNAL_d075ca50_4_k_cu_997f57b1_155964cuda3std3__48in_placeE
	.align		8
        /*0048*/ 	.dword	_ZN40_INTERNAL_d075ca50_4_k_cu_997f57b1_155964cuda3std6ranges3__45__cpo4swapE
	.align		8
        /*0050*/ 	.dword	_ZN40_INTERNAL_d075ca50_4_k_cu_997f57b1_155964cuda3std6ranges3__45__cpo9iter_moveE
	.align		8
        /*0058*/ 	.dword	_ZN40_INTERNAL_d075ca50_4_k_cu_997f57b1_155964cute7productE
	.align		8
        /*0060*/ 	.dword	_ZN40_INTERNAL_d075ca50_4_k_cu_997f57b1_155964cute1_E
	.align		8
        /*0068*/ 	.dword	$str$22
	.align		8
        /*0070*/ 	.dword	$str$23


//--------------------- .text._ZN7cutlass13device_kernelINS_4gemm6kernel13GemmUniversalIN4cute5tupleIJiiiiEEENS1_10collective13CollectiveMmaINS1_34MainloopSm90TmaGmmaWarpSpecializedILi90ENS5_IJNS4_1CILi1EEESB_SB_EEENS1_32KernelTmaWarpSpecializedPingpongEEENS5_IJNSA_ILi64EEENSA_ILi16EEESG_EEENS_6half_tENS5_IJlSB_lEEESI_SJ_NS4_8TiledMMAINS4_8MMA_AtomIJNS4_4SM904GMMA25MMA_64x16x16_F32F16F16_SSILNSN_5MajorE0ELSP_0ELNSN_7ScaleInE1ELSQ_1EEEEEENS4_6LayoutISC_NS5_IJNSA_ILi0EEESU_SU_EEEEENS5_IJNS4_10UnderscoreESX_SX_EEEEENS4_13SM90_TMA_LOADENS4_14ComposedLayoutINS4_7SwizzleILi1ELi4ELi3EEENS4_18smem_ptr_flag_bitsILi16EEENST_INS5_IJNSA_ILi8EEESG_EEENS5_IJSG_SB_EEEEEEEvNS4_8identityES10_S1A_vS1B_EENS_8epilogue10collective6detail29Sm90TmaWarpSpecializedAdapterINS1E_15DefaultEpilogueISI_SJ_SJ_NS1D_6thread17LinearCombinationISI_Li1EffLNS1I_9ScaleType4KindE0ELNS_15FloatRoundStyleE2ESI_EENS1_15EpilogueDefaultEEEEEvvEEEEvNT_6ParamsE --------------------------
	.section	.text._ZN7cutlass13device_kernelINS_4gemm6kernel13GemmUniversalIN4cute5tupleIJiiiiEEENS1_10collective13CollectiveMmaINS1_34MainloopSm90TmaGmmaWarpSpecializedILi90ENS5_IJNS4_1CILi1EEESB_SB_EEENS1_32KernelTmaWarpSpecializedPingpongEEENS5_IJNSA_ILi64EEENSA_ILi16EEESG_EEENS_6half_tENS5_IJlSB_lEEESI_SJ_NS4_8TiledMMAINS4_8MMA_AtomIJNS4_4SM904GMMA25MMA_64x16x16_F32F16F16_SSILNSN_5MajorE0ELSP_0ELNSN_7ScaleInE1ELSQ_1EEEEEENS4_6LayoutISC_NS5_IJNSA_ILi0EEESU_SU_EEEEENS5_IJNS4_10UnderscoreESX_SX_EEEEENS4_13SM90_TMA_LOADENS4_14ComposedLayoutINS4_7SwizzleILi1ELi4ELi3EEENS4_18smem_ptr_flag_bitsILi16EEENST_INS5_IJNSA_ILi8EEESG_EEENS5_IJSG_SB_EEEEEEEvNS4_8identityES10_S1A_vS1B_EENS_8epilogue10collective6detail29Sm90TmaWarpSpecializedAdapterINS1E_15DefaultEpilogueISI_SJ_SJ_NS1D_6thread17LinearCombinationISI_Li1EffLNS1I_9ScaleType4KindE0ELNS_15FloatRoundStyleE2ESI_EENS1_15EpilogueDefaultEEEEEvvEEEEvNT_6ParamsE,"ax",@progbits
	.align	128
.text._ZN7cutlass13device_kernelINS_4gemm6kernel13GemmUniversalIN4cute5tupleIJiiiiEEENS1_10collective13CollectiveMmaINS1_34MainloopSm90TmaGmmaWarpSpecializedILi90ENS5_IJNS4_1CILi1EEESB_SB_EEENS1_32KernelTmaWarpSpecializedPingpongEEENS5_IJNSA_ILi64EEENSA_ILi16EEESG_EEENS_6half_tENS5_IJlSB_lEEESI_SJ_NS4_8TiledMMAINS4_8MMA_AtomIJNS4_4SM904GMMA25MMA_64x16x16_F32F16F16_SSILNSN_5MajorE0ELSP_0ELNSN_7ScaleInE1ELSQ_1EEEEEENS4_6LayoutISC_NS5_IJNSA_ILi0EEESU_SU_EEEEENS5_IJNS4_10UnderscoreESX_SX_EEEEENS4_13SM90_TMA_LOADENS4_14ComposedLayoutINS4_7SwizzleILi1ELi4ELi3EEENS4_18smem_ptr_flag_bitsILi16EEENST_INS5_IJNSA_ILi8EEESG_EEENS5_IJSG_SB_EEEEEEEvNS4_8identityES10_S1A_vS1B_EENS_8epilogue10collective6detail29Sm90TmaWarpSpecializedAdapterINS1E_15DefaultEpilogueISI_SJ_SJ_NS1D_6thread17LinearCombinationISI_Li1EffLNS1I_9ScaleType4KindE0ELNS_15FloatRoundStyleE2ESI_EENS1_15EpilogueDefaultEEEEEvvEEEEvNT_6ParamsE:
        .type           _ZN7cutlass13device_kernelINS_4gemm6kernel13GemmUniversalIN4cute5tupleIJiiiiEEENS1_10collective13CollectiveMmaINS1_34MainloopSm90TmaGmmaWarpSpecializedILi90ENS5_IJNS4_1CILi1EEESB_SB_EEENS1_32KernelTmaWarpSpecializedPingpongEEENS5_IJNSA_ILi64EEENSA_ILi16EEESG_EEENS_6half_tENS5_IJlSB_lEEESI_SJ_NS4_8TiledMMAINS4_8MMA_AtomIJNS4_4SM904GMMA25MMA_64x16x16_F32F16F16_SSILNSN_5MajorE0ELSP_0ELNSN_7ScaleInE1ELSQ_1EEEEEENS4_6LayoutISC_NS5_IJNSA_ILi0EEESU_SU_EEEEENS5_IJNS4_10UnderscoreESX_SX_EEEEENS4_13SM90_TMA_LOADENS4_14ComposedLayoutINS4_7SwizzleILi1ELi4ELi3EEENS4_18smem_ptr_flag_bitsILi16EEENST_INS5_IJNSA_ILi8EEESG_EEENS5_IJSG_SB_EEEEEEEvNS4_8identityES10_S1A_vS1B_EENS_8epilogue10collective6detail29Sm90TmaWarpSpecializedAdapterINS1E_15DefaultEpilogueISI_SJ_SJ_NS1D_6thread17LinearCombinationISI_Li1EffLNS1I_9ScaleType4KindE0ELNS_15FloatRoundStyleE2ESI_EENS1_15EpilogueDefaultEEEEEvvEEEEvNT_6ParamsE,@function
        .size           _ZN7cutlass13device_kernelINS_4gemm6kernel13GemmUniversalIN4cute5tupleIJiiiiEEENS1_10collective13CollectiveMmaINS1_34MainloopSm90TmaGmmaWarpSpecializedILi90ENS5_IJNS4_1CILi1EEESB_SB_EEENS1_32KernelTmaWarpSpecializedPingpongEEENS5_IJNSA_ILi64EEENSA_ILi16EEESG_EEENS_6half_tENS5_IJlSB_lEEESI_SJ_NS4_8TiledMMAINS4_8MMA_AtomIJNS4_4SM904GMMA25MMA_64x16x16_F32F16F16_SSILNSN_5MajorE0ELSP_0ELNSN_7ScaleInE1ELSQ_1EEEEEENS4_6LayoutISC_NS5_IJNSA_ILi0EEESU_SU_EEEEENS5_IJNS4_10UnderscoreESX_SX_EEEEENS4_13SM90_TMA_LOADENS4_14ComposedLayoutINS4_7SwizzleILi1ELi4ELi3EEENS4_18smem_ptr_flag_bitsILi16EEENST_INS5_IJNSA_ILi8EEESG_EEENS5_IJSG_SB_EEEEEEEvNS4_8identityES10_S1A_vS1B_EENS_8epilogue10collective6detail29Sm90TmaWarpSpecializedAdapterINS1E_15DefaultEpilogueISI_SJ_SJ_NS1D_6thread17LinearCombinationISI_Li1EffLNS1I_9ScaleType4KindE0ELNS_15FloatRoundStyleE2ESI_EENS1_15EpilogueDefaultEEEEEvvEEEEvNT_6ParamsE,(.L_x_82 - _ZN7cutlass13device_kernelINS_4gemm6kernel13GemmUniversalIN4cute5tupleIJiiiiEEENS1_10collective13CollectiveMmaINS1_34MainloopSm90TmaGmmaWarpSpecializedILi90ENS5_IJNS4_1CILi1EEESB_SB_EEENS1_32KernelTmaWarpSpecializedPingpongEEENS5_IJNSA_ILi64EEENSA_ILi16EEESG_EEENS_6half_tENS5_IJlSB_lEEESI_SJ_NS4_8TiledMMAINS4_8MMA_AtomIJNS4_4SM904GMMA25MMA_64x16x16_F32F16F16_SSILNSN_5MajorE0ELSP_0ELNSN_7ScaleInE1ELSQ_1EEEEEENS4_6LayoutISC_NS5_IJNSA_ILi0EEESU_SU_EEEEENS5_IJNS4_10UnderscoreESX_SX_EEEEENS4_13SM90_TMA_LOADENS4_14ComposedLayoutINS4_7SwizzleILi1ELi4ELi3EEENS4_18smem_ptr_flag_bitsILi16EEENST_INS5_IJNSA_ILi8EEESG_EEENS5_IJSG_SB_EEEEEEEvNS4_8identityES10_S1A_vS1B_EENS_8epilogue10collective6detail29Sm90TmaWarpSpecializedAdapterINS1E_15DefaultEpilogueISI_SJ_SJ_NS1D_6thread17LinearCombinationISI_Li1EffLNS1I_9ScaleType4KindE0ELNS_15FloatRoundStyleE2ESI_EENS1_15EpilogueDefaultEEEEEvvEEEEvNT_6ParamsE)
        .other          _ZN7cutlass13device_kernelINS_4gemm6kernel13GemmUniversalIN4cute5tupleIJiiiiEEENS1_10collective13CollectiveMmaINS1_34MainloopSm90TmaGmmaWarpSpecializedILi90ENS5_IJNS4_1CILi1EEESB_SB_EEENS1_32KernelTmaWarpSpecializedPingpongEEENS5_IJNSA_ILi64EEENSA_ILi16EEESG_EEENS_6half_tENS5_IJlSB_lEEESI_SJ_NS4_8TiledMMAINS4_8MMA_AtomIJNS4_4SM904GMMA25MMA_64x16x16_F32F16F16_SSILNSN_5MajorE0ELSP_0ELNSN_7ScaleInE1ELSQ_1EEEEEENS4_6LayoutISC_NS5_IJNSA_ILi0EEESU_SU_EEEEENS5_IJNS4_10UnderscoreESX_SX_EEEEENS4_13SM90_TMA_LOADENS4_14ComposedLayoutINS4_7SwizzleILi1ELi4ELi3EEENS4_18smem_ptr_flag_bitsILi16EEENST_INS5_IJNSA_ILi8EEESG_EEENS5_IJSG_SB_EEEEEEEvNS4_8identityES10_S1A_vS1B_EENS_8epilogue10collective6detail29Sm90TmaWarpSpecializedAdapterINS1E_15DefaultEpilogueISI_SJ_SJ_NS1D_6thread17LinearCombinationISI_Li1EffLNS1I_9ScaleType4KindE0ELNS_15FloatRoundStyleE2ESI_EENS1_15EpilogueDefaultEEEEEvvEEEEvNT_6ParamsE,@"STO_CUDA_ENTRY STV_DEFAULT"
_ZN7cutlass13device_kernelINS_4gemm6kernel13GemmUniversalIN4cute5tupleIJiiiiEEENS1_10collective13CollectiveMmaINS1_34MainloopSm90TmaGmmaWarpSpecializedILi90ENS5_IJNS4_1CILi1EEESB_SB_EEENS1_32KernelTmaWarpSpecializedPingpongEEENS5_IJNSA_ILi64EEENSA_ILi16EEESG_EEENS_6half_tENS5_IJlSB_lEEESI_SJ_NS4_8TiledMMAINS4_8MMA_AtomIJNS4_4SM904GMMA25MMA_64x16x16_F32F16F16_SSILNSN_5MajorE0ELSP_0ELNSN_7ScaleInE1ELSQ_1EEEEEENS4_6LayoutISC_NS5_IJNSA_ILi0EEESU_SU_EEEEENS5_IJNS4_10UnderscoreESX_SX_EEEEENS4_13SM90_TMA_LOADENS4_14ComposedLayoutINS4_7SwizzleILi1ELi4ELi3EEENS4_18smem_ptr_flag_bitsILi16EEENST_INS5_IJNSA_ILi8EEESG_EEENS5_IJSG_SB_EEEEEEEvNS4_8identityES10_S1A_vS1B_EENS_8epilogue10collective6detail29Sm90TmaWarpSpecializedAdapterINS1E_15DefaultEpilogueISI_SJ_SJ_NS1D_6thread17LinearCombinationISI_Li1EffLNS1I_9ScaleType4KindE0ELNS_15FloatRoundStyleE2ESI_EENS1_15EpilogueDefaultEEEEEvvEEEEvNT_6ParamsE:
[----:B------:R-:W0:Y:S01]  /*0000*/  LDC R1, c[0x0][0x28] ;  /* 0x00000a00ff017b82 */ /* 0x000e220000000800 */
[----:B------:R-:W1:Y:S01]  /*0010*/  S2R R4, SR_TID.X ;  /* 0x0000000000047919 */ /* 0x000e620000002100 */
[----:B------:R-:W-:Y:S01]  /*0020*/  ELECT P0, URZ, PT ;  /* 0x00000000003f782f */ /* 0x000fe20003800000 */
[----:B------:R-:W-:Y:S01]  /*0030*/  BSSY B0, `(.L_x_0) ;  /* 0x000000f000007945 */ /* 0x000fe20003800000 */
[--C-:B-1----:R-:W-:Y:S02]  /*0040*/  SHF.R.U32.HI R0, RZ, 0x5, R4.reuse ;  /* 0x00000005ff007819 */ /* 0x102fe40000011604 */
[----:B------:R-:W-:-:S03]  /*0050*/  SHF.R.U32.HI R6, RZ, 0x7, R4 ;  /* 0x00000007ff067819 */ /* 0x000fc60000011604 */
[----:B------:R-:W1:Y:S04]  /*0060*/  SHFL.IDX PT, R2, R0, RZ, 0x1f ;  /* 0x00001fff00027589 */ /* 0x000e6800000e0000 */
[----:B------:R2:W3:Y:S01]  /*0070*/  SHFL.IDX PT, R8, R6, RZ, 0x1f ;  /* 0x00001fff06087589 */ /* 0x0004e200000e0000 */
[----:B-1----:R-:W-:-:S13]  /*0080*/  ISETP.NE.OR P0, PT, R2, RZ, !P0 ;  /* 0x000000ff0200720c */ /* 0x002fda0004705670 */
[----:B0-23--:R-:W-:Y:S05]  /*0090*/  @P0 BRA `(.L_x_1) ;  /* 0x0000000000200947 */ /* 0x00dfea0003800000 */
[----:B------:R-:W-:Y:S02]  /*00a0*/  ULDC.64 UR4, c[0x0][0x198] ;  /* 0x0000660000047ab9 */ /* 0x000fe40000000a00 */
[----:B------:R-:W-:Y:S02]  /*00b0*/  UIADD3 UR6, UP0, UR4, 0xf0, URZ ;  /* 0x000000f004067890 */ /* 0x000fe4000ff1e03f */
[----:B------:R-:W-:Y:S02]  /*00c0*/  UIADD3 UR4, UP1, UR4, 0x1f0, URZ ;  /* 0x000001f004047890 */ /* 0x000fe4000ff3e03f */
[----:B------:R-:W-:Y:S02]  /*00d0*/  UIADD3.X UR7, URZ, UR5, URZ, UP0, !UPT ;  /* 0x000000053f077290 */ /* 0x000fe400087fe43f */
[----:B------:R-:W-:-:S07]  /*00e0*/  UIADD3.X UR5, URZ, UR5, URZ, UP1, !UPT ;  /* 0x000000053f057290 */ /* 0x000fce0008ffe43f */
[----:B------:R0:W-:Y:S02]  /*00f0*/  UTMACCTL.PF [UR6] ;  /* 0x00000000060079b9 */ /* 0x0001e40008040000 */
[----:B------:R0:W-:Y:S02]  /*0100*/  UTMACCTL.PF [UR4] ;  /* 0x00000000040079b9 */ /* 0x0001e40008040000 */
[----:B0-----:R-:W-:Y:S01]  /*0110*/  NOP ;  /* 0x0000000000007918 */ /* 0x001fe20000000000 */
.L_x_1:
[----:B------:R-:W-:Y:S05]  /*0120*/  BSYNC B0 ;  /* 0x0000000000007941 */ /* 0x000fea0003800000 */
.L_x_0:
[----:B------:R-:W0:Y:S02]  /*0130*/  SHFL.IDX PT, R3, R0, RZ, 0x1f ;  /* 0x00001fff00037589 */ /* 0x000e2400000e0000 */
[----:B0-----:R-:W-:-:S13]  /*0140*/  ISETP.NE.AND P0, PT, R3, RZ, PT ;  /* 0x000000ff0300720c */ /* 0x001fda0003f05270 */
[----:B------:R-:W-:Y:S05]  /*0150*/  @P0 BRA `(.L_x_2) ;  /* 0x0000000c00140947 */ /* 0x000fea0003800000 */
[----:B------:R-:W-:Y:S01]  /*0160*/  ELECT P0, URZ, PT ;  /* 0x00000000003f782f */ /* 0x000fe20003800000 */
[----:B------:R-:W-:-:S12]  /*0170*/  BSSY B0, `(.L_x_2) ;  /* 0x00000c3000007945 */ /* 0x000fd80003800000 */
[----:B------:R-:W-:Y:S05]  /*0180*/  @!P0 BRA `(.L_x_3) ;  /* 0x0000000c00048947 */ /* 0x000fea0003800000 */
[----:B------:R-:W0:Y:S01]  /*0190*/  S2UR UR8, SR_CgaCtaId ;  /* 0x00000000000879c3 */ /* 0x000e220000008800 */
[----:B------:R-:W-:Y:S01]  /*01a0*/  UMOV UR4, 0x400 ;  /* 0x0000040000047882 */ /* 0x000fe20000000000 */
[----:B------:R-:W-:Y:S01]  /*01b0*/  UMOV UR5, 0x1 ;  /* 0x0000000100057882 */ /* 0x000fe20000000000 */
[----:B------:R-:W-:Y:S02]  /*01c0*/  UMOV UR6, 0x80 ;  /* 0x0000008000067882 */ /* 0x000fe40000000000 */
[----:B------:R-:W-:-:S04]  /*01d0*/  UIADD3 UR6, -UR6, 0x100000, URZ ;  /* 0x0010000006067890 */ /* 0x000fc8000fffe13f */
[----:B------:R-:W-:Y:S02]  /*01e0*/  USHF.L.U32 UR7, UR6, 0xb, URZ ;  /* 0x0000000b06077899 */ /* 0x000fe4000800063f */
[----:B------:R-:W-:Y:S02]  /*01f0*/  USHF.L.U32 UR6, UR6, 0x1, URZ ;  /* 0x0000000106067899 */ /* 0x000fe4000800063f */
[----:B0-----:R-:W-:Y:S02]  /*0200*/  ULEA UR8, UR8, UR4, 0x18 ;  /* 0x0000000408087291 */ /* 0x001fe4000f8ec03f */
[----:B------:R-:W-:-:S04]  /*0210*/  UIADD3 UR4, -UR5, 0x100000, URZ ;  /* 0x0010000005047890 */ /* 0x000fc8000fffe13f */
[----:B------:R-:W-:Y:S02]  /*0220*/  USHF.L.U32 UR5, UR4, 0xb, URZ ;  /* 0x0000000b04057899 */ /* 0x000fe4000800063f */
[----:B------:R-:W-:Y:S01]  /*0230*/  USHF.L.U32 UR4, UR4, 0x1, URZ ;  /* 0x0000000104047899 */ /* 0x000fe2000800063f */
[----:B------:R-:W0:Y:S11]  /*0240*/  FENCE.VIEW.ASYNC.S ;  /* 0x00000000000073c6 */ /* 0x000e360000000000 */
[----:B0-----:R0:W1:Y:S01]  /*0250*/  SYNCS.EXCH.64 URZ, [UR8], UR4 ;  /* 0x00000004083f75b2 */ /* 0x0010620008000100 */
[----:B------:R0:W2:Y:S01]  /*0260*/  SYNCS.EXCH.64 URZ, [UR8+0x2d0], UR6 ;  /* 0x0002d006083f75b2 */ /* 0x0000a20008000100 */
[----:B------:R0:W3:Y:S01]  /*0270*/  SYNCS.EXCH.64 URZ, [UR8+0x8], UR4 ;  /* 0x00000804083f75b2 */ /* 0x0000e20008000100 */
[----:B------:R0:W4:Y:S01]  /*0280*/  SYNCS.EXCH.64 URZ, [UR8+0x2d8], UR6 ;  /* 0x0002d806083f75b2 */ /* 0x0001220008000100 */
[----:B------:R0:W0:Y:S01]  /*0290*/  SYNCS.EXCH.64 URZ, [UR8+0x10], UR4 ;  /* 0x00001004083f75b2 */ /* 0x0000220008000100 */
        /* <DEDUP_REMOVED lines=175> */
[----:B-1234-:R-:W-:Y:S01]  /*0d90*/  NOP ;  /* 0x0000000000007918 */ /* 0x01efe20000000000 */
.L_x_3:
[----:B0-----:R-:W-:Y:S05]  /*0da0*/  BSYNC B0 ;  /* 0x0000000000007941 */ /* 0x001fea0003800000 */
.L_x_2:
[----:B------:R-:W0:Y:S01]  /*0db0*/  SHFL.IDX PT, R5, R0, RZ, 0x1f ;  /* 0x00001fff00057589 */ /* 0x000e2200000e0000 */
[----:B------:R-:W-:Y:S01]  /*0dc0*/  ELECT P0, URZ, PT ;  /* 0x00000000003f782f */ /* 0x000fe20003800000 */
[----:B------:R-:W-:Y:S01]  /*0dd0*/  NOP ;  /* 0x0000000000007918 */ /* 0x000fe20000000000 */
[----:B------:R-:W-:Y:S01]  /*0de0*/  ELECT P1, URZ, PT ;  /* 0x00000000003f782f */ /* 0x000fe20003820000 */
[----:B------:R-:W1:Y:S01]  /*0df0*/  SHFL.IDX PT, R3, R0, RZ, 0x1f ;  /* 0x00001fff00037589 */ /* 0x000e6200000e0000 */
[----:B------:R-:W-:Y:S01]  /*0e00*/  UMOV UR4, 0x20 ;  /* 0x0000002000047882 */ /* 0x000fe20000000000 */
[----:B------:R-:W-:Y:S01]  /*0e10*/  UMOV UR11, 0x80 ;  /* 0x00000080000b7882 */ /* 0x000fe20000000000 */
[----:B------:R-:W-:Y:S01]  /*0e20*/  NOP ;  /* 0x0000000000007918 */ /* 0x000fe20000000000 */
[----:B------:R-:W2:Y:S01]  /*0e30*/  SHFL.IDX PT, R6, R6, RZ, 0x1f ;  /* 0x00001fff06067589 */ /* 0x000ea200000e0000 */
[C---:B------:R-:W-:Y:S01]  /*0e40*/  VIADD R37, R8.reuse, 0xffffffff ;  /* 0xffffffff08257836 */ /* 0x040fe20000000000 */
[----:B------:R-:W-:Y:S01]  /*0e50*/  ULDC.64 UR36, c[0x0][0x208] ;  /* 0x0000820000247ab9 */ /* 0x000fe20000000a00 */
[----:B------:R-:W-:-:S03]  /*0e60*/  ISETP.NE.AND P2, PT, R8, RZ, PT ;  /* 0x000000ff0800720c */ /* 0x000fc60003f45270 */
[----:B------:R-:W-:Y:S02]  /*0e70*/  ISETP.GE.U32.AND P3, PT, R37, 0x2, PT ;  /* 0x000000022500780c */ /* 0x000fe40003f66070 */
[----:B0-----:R-:W-:Y:S02]  /*0e80*/  ISETP.NE.OR P0, PT, R5, RZ, !P0 ;  /* 0x000000ff0500720c */ /* 0x001fe40004705670 */
[----:B-1----:R-:W-:Y:S02]  /*0e90*/  ISETP.NE.OR P1, PT, R3, RZ, !P1 ;  /* 0x000000ff0300720c */ /* 0x002fe40004f25670 */
[----:B------:R-:W-:-:S04]  /*0ea0*/  SHF.R.S32.HI R3, RZ, 0x1f, R2 ;  /* 0x0000001fff037819 */ /* 0x000fc80000011402 */
[----:B------:R-:W-:-:S05]  /*0eb0*/  LEA.HI R3, R3, R2, RZ, 0x2 ;  /* 0x0000000203037211 */ /* 0x000fca00078f10ff */
[----:B------:R-:W-:Y:S01]  /*0ec0*/  VOTEU.ALL UP0, P0 ;  /* 0x00000000003f7886 */ /* 0x000fe20000000000 */
[----:B------:R-:W-:Y:S01]  /*0ed0*/  LOP3.LUT R3, R3, 0xfffffffc, RZ, 0xc0, !PT ;  /* 0xfffffffc03037812 */ /* 0x000fe200078ec0ff */
[----:B------:R-:W-:-:S03]  /*0ee0*/  VOTEU.ALL UP1, P1 ;  /* 0x00000000003f7886 */ /* 0x000fc60000820000 */
[----:B------:R-:W0:Y:S01]  /*0ef0*/  @!UP0 S2UR UR7, SR_CgaCtaId ;  /* 0x00000000000789c3 */ /* 0x000e220000008800 */
[----:B------:R-:W-:Y:S01]  /*0f00*/  @!UP0 UMOV UR6, 0x400 ;  /* 0x0000040000068882 */ /* 0x000fe20000000000 */
[----:B------:R-:W-:-:S04]  /*0f10*/  @!UP0 UIADD3 UR4, -UR4, 0x100000, URZ ;  /* 0x0010000004048890 */ /* 0x000fc8000fffe13f */
[----:B------:R-:W-:Y:S02]  /*0f20*/  @!UP0 USHF.L.U32 UR5, UR4, 0xb, URZ ;  /* 0x0000000b04058899 */ /* 0x000fe4000800063f */
[----:B------:R-:W-:Y:S01]  /*0f30*/  @!UP0 USHF.L.U32 UR4, UR4, 0x1, URZ ;  /* 0x0000000104048899 */ /* 0x000fe2000800063f */
[----:B------:R-:W-:Y:S01]  /*0f40*/  IMAD.IADD R5, R2, 0x1, -R3 ;  /* 0x0000000102057824 */ /* 0x000fe200078e0a03 */
[----:B------:R-:W-:Y:S01]  /*0f50*/  @!UP1 UMOV UR9, 0x400 ;  /* 0x0000040000099882 */ /* 0x000fe20000000000 */
[----:B------:R-:W-:Y:S01]  /*0f60*/  VOTEU.ALL UP2, P1 ;  /* 0x00000000003f7886 */ /* 0x000fe20000840000 */
[----:B------:R-:W-:Y:S01]  /*0f70*/  VOTEU.ALL UP3, P1 ;  /* 0x00000000003f7886 */ /* 0x000fe20000860000 */
[----:B------:R-:W-:Y:S01]  /*0f80*/  VOTEU.ALL UP4, P1 ;  /* 0x00000000003f7886 */ /* 0x000fe20000880000 */
[----:B------:R-:W1:Y:S01]  /*0f90*/  @!UP1 S2UR UR10, SR_CgaCtaId ;  /* 0x00000000000a99c3 */ /* 0x000e620000008800 */
[----:B------:R-:W-:Y:S01]  /*0fa0*/  VOTEU.ALL UP5, P1 ;  /* 0x00000000003f7886 */ /* 0x000fe200008a0000 */
[----:B------:R-:W-:-:S04]  /*0fb0*/  SHF.R.S32.HI R3, RZ, 0x1f, R4 ;  /* 0x0000001fff037819 */ /* 0x000fc80000011404 */
[----:B------:R-:W-:-:S04]  /*0fc0*/  LEA.HI R3, R3, R4, RZ, 0x7 ;  /* 0x0000000403037211 */ /* 0x000fc800078f38ff */
[----:B------:R-:W-:-:S05]  /*0fd0*/  LOP3.LUT R3, R3, 0xffffff80, RZ, 0xc0, !PT ;  /* 0xffffff8003037812 */ /* 0x000fca00078ec0ff */
[----:B------:R-:W-:Y:S01]  /*0fe0*/  IMAD.IADD R3, R4, 0x1, -R3 ;  /* 0x0000000104037824 */ /* 0x000fe200078e0a03 */
[----:B0-----:R-:W-:Y:S02]  /*0ff0*/  @!UP0 ULEA UR8, UR7, UR6, 0x18 ;  /* 0x0000000607088291 */ /* 0x001fe4000f8ec03f */
[----:B------:R-:W-:-:S04]  /*1000*/  @!UP1 UIADD3 UR6, -UR11, 0x100000, URZ ;  /* 0x001000000b069890 */ /* 0x000fc8000fffe13f */
[----:B------:R-:W-:Y:S02]  /*1010*/  @!UP1 USHF.L.U32 UR7, UR6, 0xb, URZ ;  /* 0x0000000b06079899 */ /* 0x000fe4000800063f */
[----:B------:R-:W-:Y:S01]  /*1020*/  @!UP1 USHF.L.U32 UR6, UR6, 0x1, URZ ;  /* 0x0000000106069899 */ /* 0x000fe2000800063f */
[----:B------:R-:W-:Y:S01]  /*1030*/  VOTEU.ALL UP0, P0 ;  /* 0x00000000003f7886 */ /* 0x000fe20000000000 */
[----:B-1----:R-:W-:Y:S01]  /*1040*/  @!UP1 ULEA UR9, UR10, UR9, 0x18 ;  /* 0x000000090a099291 */ /* 0x002fe2000f8ec03f */
[----:B------:R-:W-:Y:S02]  /*1050*/  VOTEU.ALL UP1, P0 ;  /* 0x00000000003f7886 */ /* 0x000fe40000020000 */
[----:B------:R-:W-:Y:S01]  /*1060*/  ULDC.64 UR10, c[0x0][0x598] ;  /* 0x00016600000a7ab9 */ /* 0x000fe20000000a00 */
[----:B------:R-:W-:Y:S01]  /*1070*/  ISETP.NE.AND P0, PT, R5, 0x3, PT ;  /* 0x000000030500780c */ /* 0x000fe20003f05270 */
[----:B------:R-:W0:Y:S02]  /*1080*/  FENCE.VIEW.ASYNC.S ;  /* 0x00000000000073c6 */ /* 0x000e240000000000 */
[----:B0-----:R-:W0:Y:S01]  /*1090*/  @!UP0 SYNCS.EXCH.64 URZ, [UR8+0x5d0], UR4 ;  /* 0x0005d004083f85b2 */ /* 0x001e220008000100 */
[----:B------:R-:W-:-:S02]  /*10a0*/  ISETP.NE.U32.AND P1, PT, RZ, UR10, PT ;  /* 0x0000000aff007c0c */ /* 0x000fc4000bf25070 */
[----:B------:R-:W-:Y:S02]  /*10b0*/  ISETP.EQ.OR P0, PT, R5, RZ, !P0 ;  /* 0x000000ff0500720c */ /* 0x000fe40004702670 */
[----:B------:R-:W-:Y:S02]  /*10c0*/  ISETP.NE.AND.EX P1, PT, RZ, UR11, PT, P1 ;  /* 0x0000000bff007c0c */ /* 0x000fe4000bf25310 */
[----:B------:R-:W-:-:S04]  /*10d0*/  ISETP.EQ.AND P0, PT, R8, RZ, P0 ;  /* 0x000000ff0800720c */ /* 0x000fc80000702270 */
[----:B------:R-:W-:-:S04]  /*10e0*/  SEL R18, RZ, 0x1, !P0 ;  /* 0x00000001ff127807 */ /* 0x000fc80004000000 */
[----:B------:R-:W-:Y:S01]  /*10f0*/  SEL R18, R18, 0x2, P3 ;  /* 0x0000000212127807 */ /* 0x000fe20001800000 */
[----:B------:R2:W0:Y:S01]  /*1100*/  @!UP1 SYNCS.EXCH.64 URZ, [UR8+0x5d8], UR4 ;  /* 0x0005d804083f95b2 */ /* 0x0004220008000100 */
[----:B------:R-:W-:Y:S01]  /*1110*/  NOP ;  /* 0x0000000000007918 */ /* 0x000fe20000000000 */
[----:B--2---:R-:W-:Y:S01]  /*1120*/  R2UR UR8, R6 ;  /* 0x00000000060872ca */ /* 0x004fe200000e0000 */
[----:B------:R1:W0:Y:S01]  /*1130*/  @!UP2 SYNCS.EXCH.64 URZ, [UR9+0x5b0], UR6 ;  /* 0x0005b006093fa5b2 */ /* 0x0002220008000100 */
[----:B------:R1:W0:Y:S01]  /*1140*/  @!UP3 SYNCS.EXCH.64 URZ, [UR9+0x5b8], UR6 ;  /* 0x0005b806093fb5b2 */ /* 0x0002220008000100 */
[----:B------:R1:W0:Y:S01]  /*1150*/  @!UP4 SYNCS.EXCH.64 URZ, [UR9+0x5c0], UR6 ;  /* 0x0005c006093fc5b2 */ /* 0x0002220008000100 */
[----:B------:R1:W0:Y:S01]  /*1160*/  @!UP5 SYNCS.EXCH.64 URZ, [UR9+0x5c8], UR6 ;  /* 0x0005c806093fd5b2 */ /* 0x0002220008000100 */
[----:B------:R-:W-:Y:S01]  /*1170*/  NOP ;  /* 0x0000000000007918 */ /* 0x000fe20000000000 */
[----:B0-----:R-:W-:Y:S06]  /*1180*/  BAR.SYNC.DEFER_BLOCKING 0x0 ;  /* 0x0000000000007b1d */ /* 0x001fec0000010000 */
[----:B-1----:R-:W-:Y:S05]  /*1190*/  @!P1 BRA `(.L_x_4) ;  /* 0x00000000001c9947 */ /* 0x002fea0003800000 */
[----:B------:R-:W0:Y:S02]  /*11a0*/  LDC.64 R6, c[0x0][0x598] ;  /* 0x00016600ff067b82 */ /* 0x000e240000000a00 */
[----:B0-----:R-:W2:Y:S02]  /*11b0*/  LDG.E.64 R6, desc[UR36][R6.64] ;  /* 0x0000002406067981 */ /* 0x001ea4000c1e1b00 */
[----:B--2---:R-:W-:-:S04]  /*11c0*/  ISETP.NE.U32.AND P0, PT, R6, RZ, PT ;  /* 0x000000ff0600720c */ /* 0x004fc80003f05070 */
[----:B------:R-:W-:-:S13]  /*11d0*/  ISETP.NE.AND.EX P0, PT, R7, RZ, PT, P0 ;  /* 0x000000ff0700720c */ /* 0x000fda0003f05300 */
[----:B------:R-:W-:Y:S05]  /*11e0*/  @!P0 BRA `(.L_x_4) ;  /* 0x0000000000088947 */ /* 0x000fea0003800000 */
[----:B------:R1:W5:Y:S01]  /*11f0*/  LD.E R34, desc[UR36][R6.64] ;  /* 0x0000002406227980 */ /* 0x000362000c101900 */
[----:B------:R-:W-:Y:S05]  /*1200*/  BRA `(.L_x_5) ;  /* 0x0000000000247947 */ /* 0x000fea0003800000 */
.L_x_4:
[----:B------:R-:W-:Y:S02]  /*1210*/  ULDC.64 UR4, c[0x0][0x588] ;  /* 0x0001620000047ab9 */ /* 0x000fe40000000a00 */
[----:B------:R-:W-:-:S04]  /*1220*/  ISETP.NE.U32.AND P0, PT, RZ, UR4, PT ;  /* 0x00000004ff007c0c */ /* 0x000fc8000bf05070 */
[----:B------:R-:W-:-:S13]  /*1230*/  ISETP.NE.AND.EX P0, PT, RZ, UR5, PT, P0 ;  /* 0x00000005ff007c0c */ /* 0x000fda000bf05300 */
[----:B------:R-:W-:Y:S05]  /*1240*/  @!P0 BRA `(.L_x_6) ;  /* 0x00000000000c8947 */ /* 0x000fea0003800000 */
[----:B------:R-:W0:Y:S02]  /*1250*/  LDC.64 R34, c[0x0][0x588] ;  /* 0x00016200ff227b82 */ /* 0x000e240000000a00 */
[----:B0-----:R0:W5:Y:S01]  /*1260*/  LDG.E R34, desc[UR36][R34.64] ;  /* 0x0000002422227981 */ /* 0x001162000c1e1900 */
[----:B------:R-:W-:Y:S05]  /*1270*/  BRA `(.L_x_5) ;  /* 0x0000000000087947 */ /* 0x000fea0003800000 */
.L_x_6:
[----:B------:R-:W-:Y:S02]  /*1280*/  ULDC UR4, c[0x0][0x580] ;  /* 0x0001600000047ab9 */ /* 0x000fe40000000800 */
[----:B------:R-:W-:-:S07]  /*1290*/  IMAD.U32 R34, RZ, RZ, UR4 ;  /* 0x00000004ff227e24 */ /* 0x000fce000f8e00ff */
.L_x_5:
[----:B------:R-:W-:Y:S02]  /*12a0*/  ULDC.64 UR4, c[0x0][0x5a0] ;  /* 0x0001680000047ab9 */ /* 0x000fe40000000a00 */
[----:B------:R-:W-:-:S04]  /*12b0*/  ISETP.NE.U32.AND P0, PT, RZ, UR4, PT ;  /* 0x00000004ff007c0c */ /* 0x000fc8000bf05070 */
[----:B------:R-:W-:-:S13]  /*12c0*/  ISETP.NE.AND.EX P0, PT, RZ, UR5, PT, P0 ;  /* 0x00000005ff007c0c */ /* 0x000fda000bf05300 */
[----:B------:R-:W-:Y:S05]  /*12d0*/  @!P0 BRA `(.L_x_7) ;  /* 0x00000000001c8947 */ /* 0x000fea0003800000 */
[----:B-1----:R-:W1:Y:S02]  /*12e0*/  LDC.64 R6, c[0x0][0x5a0] ;  /* 0x00016800ff067b82 */ /* 0x002e640000000a00 */
[----:B-1----:R-:W2:Y:S02]  /*12f0*/  LDG.E.64 R6, desc[UR36][R6.64] ;  /* 0x0000002406067981 */ /* 0x002ea4000c1e1b00 */
[----:B--2---:R-:W-:-:S04]  /*1300*/  ISETP.NE.U32.AND P0, PT, R6, RZ, PT ;  /* 0x000000ff0600720c */ /* 0x004fc80003f05070 */
[----:B------:R-:W-:-:S13]  /*1310*/  ISETP.NE.AND.EX P0, PT, R7, RZ, PT, P0 ;  /* 0x000000ff0700720c */ /* 0x000fda0003f05300 */
[----:B------:R-:W-:Y:S05]  /*1320*/  @!P0 BRA `(.L_x_7) ;  /* 0x0000000000088947 */ /* 0x000fea0003800000 */
[----:B0-----:R2:W5:Y:S01]  /*1330*/  LD.E R35, desc[UR36][R6.64] ;  /* 0x0000002406237980 */ /* 0x001562000c101900 */
[----:B------:R-:W-:Y:S05]  /*1340*/  BRA `(.L_x_8) ;  /* 0x0000000000247947 */ /* 0x000fea0003800000 */
.L_x_7:
[----:B------:R-:W-:Y:S02]  /*1350*/  ULDC.64 UR4, c[0x0][0x590] ;  /* 0x0001640000047ab9 */ /* 0x000fe40000000a00 */
[----:B------:R-:W-:-:S04]  /*1360*/  ISETP.NE.U32.AND P0, PT, RZ, UR4, PT ;  /* 0x00000004ff007c0c */ /* 0x000fc8000bf05070 */
[----:B------:R-:W-:-:S13]  /*1370*/  ISETP.NE.AND.EX P0, PT, RZ, UR5, PT, P0 ;  /* 0x00000005ff007c0c */ /* 0x000fda000bf05300 */
[----:B------:R-:W-:Y:S05]  /*1380*/  @!P0 BRA `(.L_x_9) ;  /* 0x00000000000c8947 */ /* 0x000fea0003800000 */
[----:B-1----:R-:W0:Y:S02]  /*1390*/  LDC.64 R6, c[0x0][0x590] ;  /* 0x00016400ff067b82 */ /* 0x002e240000000a00 */
[----:B0-----:R0:W5:Y:S01]  /*13a0*/  LDG.E R35, desc[UR36][R6.64] ;  /* 0x0000002406237981 */ /* 0x001162000c1e1900 */
[----:B------:R-:W-:Y:S05]  /*13b0*/  BRA `(.L_x_8) ;  /* 0x0000000000087947 */ /* 0x000fea0003800000 */
.L_x_9:
[----:B------:R-:W-:Y:S02]  /*13c0*/  ULDC UR4, c[0x0][0x584] ;  /* 0x0001610000047ab9 */ /* 0x000fe40000000800 */
[----:B0-----:R-:W-:-:S07]  /*13d0*/  IMAD.U32 R35, RZ, RZ, UR4 ;  /* 0x00000004ff237e24 */ /* 0x001fce000f8e00ff */
.L_x_8:
[----:B------:R-:W3:Y:S01]  /*13e0*/  LDC R23, c[0x0][0x65c] ;  /* 0x00019700ff177b82 */ /* 0x000ee20000000800 */
[----:B------:R-:W4:Y:S01]  /*13f0*/  S2R R14, SR_CTAID.Y ;  /* 0x00000000000e7919 */ /* 0x000f220000002600 */
[----:B------:R-:W-:Y:S01]  /*1400*/  ULDC UR6, c[0x0][0x28c] ;  /* 0x0000a30000067ab9 */ /* 0x000fe20000000800 */
[----:B------:R-:W-:Y:S01]  /*1410*/  ISETP.NE.AND P0, PT, R8, 0x2, PT ;  /* 0x000000020800780c */ /* 0x000fe20003f05270 */
[----:B------:R-:W-:Y:S01]  /*1420*/  UIADD3 UR6, UR6, 0xf, URZ ;  /* 0x0000000f06067890 */ /* 0x000fe2000fffe03f */
[----:B012---:R-:W0:Y:S01]  /*1430*/  S2R R6, SR_CTAID.X ;  /* 0x0000000000067919 */ /* 0x007e220000002500 */
[----:B------:R-:W-:Y:S01]  /*1440*/  UMOV UR39, URZ ;  /* 0x0000003f00277c82 */ /* 0x000fe20008000000 */
[----:B------:R-:W-:Y:S01]  /*1450*/  UMOV UR38, URZ ;  /* 0x0000003f00267c82 */ /* 0x000fe20008000000 */
[----:B------:R-:W-:Y:S01]  /*1460*/  USHF.R.S32.HI UR7, URZ, 0x1f, UR6 ;  /* 0x0000001f3f077899 */ /* 0x000fe20008011406 */
[----:B------:R-:W-:-:S03]  /*1470*/  ULDC.64 UR10, c[0x0][0x650] ;  /* 0x00019400000a7ab9 */ /* 0x000fc60000000a00 */
[----:B------:R-:W-:Y:S01]  /*1480*/  ULEA.HI UR7, UR7, UR6, URZ, 0x4 ;  /* 0x0000000607077291 */ /* 0x000fe2000f8f203f */
[----:B---3--:R-:W-:-:S04]  /*1490*/  ISETP.NE.AND P1, PT, R23, 0x1, PT ;  /* 0x000000011700780c */ /* 0x008fc80003f25270 */
[----:B------:R-:W-:-:S09]  /*14a0*/  P2R R0, PR, RZ, 0x2 ;  /* 0x00000002ff007803 */ /* 0x000fd20000000000 */
[----:B------:R-:W0:Y:S01]  /*14b0*/  @P1 LDC R7, c[0x0][0x10] ;  /* 0x00000400ff071b82 */ /* 0x000e220000000800 */
[----:B----4-:R-:W-:Y:S02]  /*14c0*/  @P1 IMAD.MOV.U32 R8, RZ, RZ, R14 ;  /* 0x000000ffff081224 */ /* 0x010fe400078e000e */
[----:B------:R-:W-:Y:S02]  /*14d0*/  @P1 IMAD.MOV.U32 R9, RZ, RZ, RZ ;  /* 0x000000ffff091224 */ /* 0x000fe400078e00ff */
[----:B------:R-:W-:-:S03]  /*14e0*/  @P1 IMAD.MOV.U32 R19, RZ, RZ, RZ ;  /* 0x000000ffff131224 */ /* 0x000fc600078e00ff */
[----:B------:R-:W1:Y:S01]  /*14f0*/  @!P1 LDC R11, c[0x0][0xc] ;  /* 0x00000300ff0b9b82 */ /* 0x000e620000000800 */
[----:B------:R-:W-:Y:S01]  /*1500*/  ULDC UR4, c[0x0][0xc] ;  /* 0x0000030000047ab9 */ /* 0x000fe20000000800 */
[----:B------:R-:W-:Y:S02]  /*1510*/  ULDC UR5, c[0x0][0x10] ;  /* 0x0000040000057ab9 */ /* 0x000fe40000000800 */
[----:B------:R-:W-:-:S04]  /*1520*/  UIMAD.WIDE.U32 UR4, UR4, UR5, URZ ;  /* 0x00000005040472a5 */ /* 0x000fc8000f8e003f */
[----:B------:R-:W2:Y:S01]  /*1530*/  LDC R16, c[0x0][0x14] ;  /* 0x00000500ff107b82 */ /* 0x000ea20000000800 */
[----:B0-----:R-:W-:-:S04]  /*1540*/  @P1 IMAD.WIDE.U32 R8, R6, R7, R8 ;  /* 0x0000000706081225 */ /* 0x001fc800078e0008 */
[----:B------:R-:W-:Y:S02]  /*1550*/  IMAD.MOV.U32 R7, RZ, RZ, RZ ;  /* 0x000000ffff077224 */ /* 0x000fe400078e00ff */
[----:B------:R-:W-:Y:S02]  /*1560*/  @P1 IMAD.IADD R19, R9, 0x1, R19 ;  /* 0x0000000109131824 */ /* 0x000fe400078e0213 */
[----:B------:R-:W-:Y:S02]  /*1570*/  @P1 IMAD.MOV.U32 R22, RZ, RZ, R8 ;  /* 0x000000ffff161224 */ /* 0x000fe400078e0008 */
[----:B-1----:R-:W-:-:S04]  /*1580*/  @!P1 IMAD.WIDE.U32 R8, R11, R14, R6 ;  /* 0x0000000e0b089225 */ /* 0x002fc800078e0006 */
[----:B------:R-:W-:Y:S02]  /*1590*/  @!P1 IMAD.MOV.U32 R22, RZ, RZ, R8 ;  /* 0x000000ffff169224 */ /* 0x000fe400078e0008 */
[C---:B--2---:R-:W-:Y:S02]  /*15a0*/  IMAD R11, R16.reuse, UR5, RZ ;  /* 0x00000005100b7c24 */ /* 0x044fe4000f8e02ff */
[----:B------:R-:W-:Y:S01]  /*15b0*/  IMAD.WIDE.U32 R16, R16, UR4, RZ ;  /* 0x0000000410107c25 */ /* 0x000fe2000f8e00ff */
[----:B------:R-:W-:-:S03]  /*15c0*/  USHF.R.S32.HI UR4, URZ, 0x4, UR7 ;  /* 0x000000043f047899 */ /* 0x000fc60008011407 */
[----:B------:R-:W-:Y:S02]  /*15d0*/  @!P1 IMAD.MOV.U32 R19, RZ, RZ, R9 ;  /* 0x000000ffff139224 */ /* 0x000fe400078e0009 */
[----:B------:R-:W-:Y:S01]  /*15e0*/  IMAD.IADD R0, R17, 0x1, R11 ;  /* 0x0000000111007824 */ /* 0x000fe200078e020b */
[----:B------:R-:W-:Y:S06]  /*15f0*/  @P0 BRA `(.L_x_10) ;  /* 0x0000000000240947 */ /* 0x000fec0003800000 */
[----:B------:R-:W-:Y:S01]  /*1600*/  USHF.R.U32.HI UR6, URZ, 0x1, UR4 ;  /* 0x000000013f067899 */ /* 0x000fe20008011604 */
[----:B------:R-:W-:Y:S01]  /*1610*/  IADD3 R22, P0, R22, R16, RZ ;  /* 0x0000001016167210 */ /* 0x000fe20007f1e0ff */
[----:B------:R-:W-:Y:S02]  /*1620*/  UISETP.GE.U32.AND UP0, UPT, UR4, 0x5a, UPT ;  /* 0x0000005a0400788c */ /* 0x000fe4000bf06070 */
[----:B------:R-:W-:Y:S02]  /*1630*/  UIMAD.WIDE.U32 UR6, UR6, -0x49f49f49, URZ ;  /* 0xb60b60b7060678a5 */ /* 0x000fe4000f8e003f */
[----:B------:R-:W-:Y:S01]  /*1640*/  IMAD.X R19, R0, 0x1, R19, P0 ;  /* 0x0000000100137824 */ /* 0x000fe200000e0613 */
[----:B------:R-:W-:Y:S01]  /*1650*/  UMOV UR38, URZ ;  /* 0x0000003f00267c82 */ /* 0x000fe20008000000 */
[----:B------:R-:W-:-:S04]  /*1660*/  USHF.R.U32.HI UR6, URZ, 0x5, UR7 ;  /* 0x000000053f067899 */ /* 0x000fc80008011607 */
[----:B------:R-:W-:Y:S02]  /*1670*/  UIMAD UR39, UR6, -0x5a, UR4 ;  /* 0xffffffa6062778a4 */ /* 0x000fe4000f8e0204 */
[----:B------:R-:W-:-:S12]  /*1680*/  @UP0 ULOP3.LUT UR38, UR6, 0x1, URZ, 0xc0, !UPT ;  /* 0x0000000106260892 */ /* 0x000fd8000f8ec03f */
.L_x_10:
[----:B------:R-:W-:Y:S01]  /*1690*/  ISETP.GE.U32.AND P0, PT, R22, UR10, PT ;  /* 0x0000000a16007c0c */ /* 0x000fe2000bf06070 */
[----:B------:R-:W-:Y:S01]  /*16a0*/  IMAD.MOV.U32 R32, RZ, RZ, -0x1 ;  /* 0xffffffffff207424 */ /* 0x000fe200078e00ff */
[----:B------:R-:W-:Y:S01]  /*16b0*/  PRMT R8, RZ, 0x7610, R8 ;  /* 0x00007610ff087816 */ /* 0x000fe20000000008 */
[----:B------:R-:W-:Y:S01]  /*16c0*/  IMAD.MOV.U32 R2, RZ, RZ, -0x1 ;  /* 0xffffffffff027424 */ /* 0x000fe200078e00ff */
[----:B------:R-:W-:Y:S01]  /*16d0*/  ISETP.GE.U32.AND.EX P0, PT, R19, UR11, PT, P0 ;  /* 0x0000000b13007c0c */ /* 0x000fe2000bf06100 */
[----:B------:R-:W-:-:S12]  /*16e0*/  IMAD.MOV.U32 R33, RZ, RZ, -0x1 ;  /* 0xffffffffff217424 */ /* 0x000fd800078e00ff */
[----:B------:R-:W-:Y:S05]  /*16f0*/  @P0 BRA `(.L_x_11) ;  /* 0x00000004005c0947 */ /* 0x000fea0003800000 */
[----:B------:R-:W0:Y:S01]  /*1700*/  LDC.64 R20, c[0x0][0x628] ;  /* 0x00018a00ff147b82 */ /* 0x000e220000000a00 */
[----:B------:R-:W-:Y:S02]  /*1710*/  IMAD.MOV.U32 R8, RZ, RZ, R22 ;  /* 0x000000ffff087224 */ /* 0x000fe400078e0016 */
[----:B------:R-:W-:-:S05]  /*1720*/  IMAD.MOV.U32 R9, RZ, RZ, R19 ;  /* 0x000000ffff097224 */ /* 0x000fca00078e0013 */
[----:B------:R-:W1:Y:S08]  /*1730*/  LDC R2, c[0x0][0x630] ;  /* 0x00018c00ff027b82 */ /* 0x000e700000000800 */
[----:B------:R-:W2:Y:S01]  /*1740*/  LDC.64 R24, c[0x0][0x620] ;  /* 0x00018800ff187b82 */ /* 0x000ea20000000a00 */
[----:B0-----:R-:W-:-:S04]  /*1750*/  ISETP.NE.U32.AND P0, PT, R20, RZ, PT ;  /* 0x000000ff1400720c */ /* 0x001fc80003f05070 */
[----:B------:R-:W-:-:S13]  /*1760*/  ISETP.NE.AND.EX P0, PT, R21, RZ, PT, P0 ;  /* 0x000000ff1500720c */ /* 0x000fda0003f05300 */
[----:B-12---:R-:W-:Y:S05]  /*1770*/  @!P0 BRA `(.L_x_12) ;  /* 0x0000000000288947 */ /* 0x006fea0003800000 */
[----:B------:R-:W0:Y:S02]  /*1780*/  LDC R13, c[0x0][0x634] ;  /* 0x00018d00ff0d7b82 */ /* 0x000e240000000800 */
[----:B0-----:R-:W-:-:S05]  /*1790*/  IADD3 R13, P0, R22, R13, RZ ;  /* 0x0000000d160d7210 */ /* 0x001fca0007f1e0ff */
[----:B------:R-:W-:-:S04]  /*17a0*/  IMAD.X R15, RZ, RZ, R19, P0 ;  /* 0x000000ffff0f7224 */ /* 0x000fc800000e0613 */
[----:B------:R-:W-:-:S04]  /*17b0*/  IMAD.WIDE.U32 R8, R15, R20, RZ ;  /* 0x000000140f087225 */ /* 0x000fc800078e00ff */
[----:B------:R-:W-:-:S04]  /*17c0*/  IMAD.WIDE.U32 R10, P0, R13, R21, R8 ;  /* 0x000000150d0a7225 */ /* 0x000fc80007800008 */
[----:B------:R-:W-:-:S04]  /*17d0*/  IMAD.WIDE.U32 R8, R13, R20, RZ ;  /* 0x000000140d087225 */ /* 0x000fc800078e00ff */
[----:B------:R-:W-:Y:S01]  /*17e0*/  IMAD.X R13, RZ, RZ, RZ, P0 ;  /* 0x000000ffff0d7224 */ /* 0x000fe200000e06ff */
[----:B------:R-:W-:Y:S01]  /*17f0*/  IADD3 RZ, P0, R9, R10, RZ ;  /* 0x0000000a09ff7210 */ /* 0x000fe20007f1e0ff */
[----:B------:R-:W-:-:S04]  /*1800*/  IMAD.MOV.U32 R12, RZ, RZ, R11 ;  /* 0x000000ffff0c7224 */ /* 0x000fc800078e000b */
[----:B------:R-:W-:-:S08]  /*1810*/  IMAD.WIDE.U32.X R8, R15, R21, R12, P0 ;  /* 0x000000150f087225 */ /* 0x000fd000000e040c */
.L_x_12:
[-CC-:B------:R-:W-:Y:S01]  /*1820*/  SHF.R.U64 R33, R8, R2.reuse, R9.reuse ;  /* 0x0000000208217219 */ /* 0x180fe20000001209 */
[----:B------:R-:W0:Y:S01]  /*1830*/  LDC R12, c[0x0][0x618] ;  /* 0x00018600ff0c7b82 */ /* 0x000e220000000800 */
[----:B------:R-:W-:Y:S01]  /*1840*/  SHF.R.U32.HI R7, RZ, R2, R9 ;  /* 0x00000002ff077219 */ /* 0x000fe20000011609 */
[----:B------:R-:W-:Y:S01]  /*1850*/  IMAD.MOV.U32 R8, RZ, RZ, R22 ;  /* 0x000000ffff087224 */ /* 0x000fe200078e0016 */
[----:B------:R-:W-:Y:S01]  /*1860*/  IADD3 R11, P0, RZ, -R33, RZ ;  /* 0x80000021ff0b7210 */ /* 0x000fe20007f1e0ff */
[----:B------:R-:W-:Y:S01]  /*1870*/  IMAD.MOV.U32 R9, RZ, RZ, R19 ;  /* 0x000000ffff097224 */ /* 0x000fe200078e0013 */
[----:B------:R-:W-:Y:S01]  /*1880*/  I2FP.F32.U32 R2, R6 ;  /* 0x0000000600027245 */ /* 0x000fe20000201000 */
[----:B------:R-:W-:Y:S02]  /*1890*/  ULDC UR5, c[0x0][0x150] ;  /* 0x0000540000057ab9 */ /* 0x000fe40000000800 */
[----:B------:R-:W1:Y:S01]  /*18a0*/  LDC.64 R28, c[0x0][0x640] ;  /* 0x00019000ff1c7b82 */ /* 0x000e620000000a00 */
[----:B------:R-:W-:-:S02]  /*18b0*/  IMAD.X R13, RZ, RZ, ~R7, P0 ;  /* 0x000000ffff0d7224 */ /* 0x000fc400000e0e07 */
[----:B------:R-:W-:Y:S01]  /*18c0*/  FMUL R2, R2, UR5 ;  /* 0x0000000502027c20 */ /* 0x000fe20008400000 */
[----:B------:R-:W-:Y:S01]  /*18d0*/  IMAD.WIDE.U32 R8, R11, R24, R8 ;  /* 0x000000180b087225 */ /* 0x000fe200078e0008 */
[----:B------:R-:W-:-:S03]  /*18e0*/  ULDC UR5, c[0x0][0x154] ;  /* 0x0000550000057ab9 */ /* 0x000fc60000000800 */
[----:B------:R-:W-:Y:S01]  /*18f0*/  IMAD R10, R13, R24, RZ ;  /* 0x000000180d0a7224 */ /* 0x000fe200078e02ff */
[----:B------:R-:W2:Y:S01]  /*1900*/  LDC R7, c[0x0][0x144] ;  /* 0x00005100ff077b82 */ /* 0x000ea20000000800 */
[----:B------:R-:W3:Y:S02]  /*1910*/  F2I.U32.TRUNC.NTZ R2, R2 ;  /* 0x0000000200027305 */ /* 0x000ee4000020f000 */
[----:B------:R-:W-:-:S04]  /*1920*/  IMAD R11, R11, R25, R10 ;  /* 0x000000190b0b7224 */ /* 0x000fc800078e020a */
[----:B------:R-:W-:Y:S01]  /*1930*/  IMAD.IADD R9, R9, 0x1, R11 ;  /* 0x0000000109097824 */ /* 0x000fe200078e020b */
[----:B------:R-:W4:Y:S01]  /*1940*/  LDC R24, c[0x0][0x608] ;  /* 0x00018200ff187b82 */ /* 0x000f220000000800 */
[----:B------:R-:W-:-:S03]  /*1950*/  IMAD.MOV.U32 R11, RZ, RZ, -0x1 ;  /* 0xffffffffff0b7424 */ /* 0x000fc600078e00ff */
[--C-:B0-----:R-:W-:Y:S02]  /*1960*/  SHF.R.U64 R20, R8, R12, R9.reuse ;  /* 0x0000000c08147219 */ /* 0x101fe40000001209 */
[----:B------:R-:W-:Y:S02]  /*1970*/  I2FP.F32.U32 R8, R14 ;  /* 0x0000000e00087245 */ /* 0x000fe40000201000 */
[----:B------:R-:W0:Y:S01]  /*1980*/  LDC R26, c[0x0][0x658] ;  /* 0x00019600ff1a7b82 */ /* 0x000e220000000800 */
[----:B-1----:R-:W-:Y:S01]  /*1990*/  ISETP.NE.U32.AND P0, PT, R28, RZ, PT ;  /* 0x000000ff1c00720c */ /* 0x002fe20003f05070 */
[----:B---3--:R-:W-:Y:S02]  /*19a0*/  IMAD.MOV R10, RZ, RZ, -R2 ;  /* 0x000000ffff0a7224 */ /* 0x008fe400078e0a02 */
[----:B------:R-:W-:Y:S01]  /*19b0*/  FMUL R8, R8, UR5 ;  /* 0x0000000508087c20 */ /* 0x000fe20008400000 */
[----:B------:R-:W-:Y:S02]  /*19c0*/  SHF.R.U32.HI R9, RZ, R12, R9 ;  /* 0x0000000cff097219 */ /* 0x000fe40000011609 */
[----:B------:R-:W-:Y:S01]  /*19d0*/  ISETP.NE.AND.EX P0, PT, R29, RZ, PT, P0 ;  /* 0x000000ff1d00720c */ /* 0x000fe20003f05300 */
[----:B------:R1:W3:Y:S01]  /*19e0*/  F2I.U32.TRUNC.NTZ R15, R8 ;  /* 0x00000008000f7305 */ /* 0x0002e2000020f000 */
[----:B------:R-:W1:Y:S01]  /*19f0*/  LDC R21, c[0x0][0x148] ;  /* 0x00005200ff157b82 */ /* 0x000e620000000800 */
[----:B--2---:R-:W-:-:S07]  /*1a00*/  IMAD R2, R7, R10, R6 ;  /* 0x0000000a07027224 */ /* 0x004fce00078e0206 */
[----:B------:R-:W2:Y:S01]  /*1a10*/  LDC R27, c[0x0][0x600] ;  /* 0x00018000ff1b7b82 */ /* 0x000ea20000000800 */
[-CC-:B----4-:R-:W-:Y:S02]  /*1a20*/  SHF.R.U64 R36, R20, R24.reuse, R9.reuse ;  /* 0x0000001814247219 */ /* 0x190fe40000001209 */
[----:B------:R-:W-:Y:S01]  /*1a30*/  SHF.R.U32.HI R7, RZ, R24, R9 ;  /* 0x00000018ff077219 */ /* 0x000fe20000011609 */
[----:B------:R-:W-:-:S04]  /*1a40*/  IMAD.MOV.U32 R9, RZ, RZ, 0x1 ;  /* 0x00000001ff097424 */ /* 0x000fc800078e00ff */
[----:B------:R-:W4:Y:S01]  /*1a50*/  LDC R30, c[0x0][0x648] ;  /* 0x00019200ff1e7b82 */ /* 0x000f220000000800 */
[-C--:B0-----:R-:W-:Y:S02]  /*1a60*/  SHF.L.U32 R6, R11, R26.reuse, RZ ;  /* 0x0000001a0b067219 */ /* 0x081fe400000006ff */
[--C-:B------:R-:W-:Y:S02]  /*1a70*/  SHF.R.U64 R24, R36, R26, R7.reuse ;  /* 0x0000001a24187219 */ /* 0x100fe40000001207 */
[----:B------:R-:W-:Y:S02]  /*1a80*/  LOP3.LUT R13, RZ, R6, RZ, 0x33, !PT ;  /* 0x00000006ff0d7212 */ /* 0x000fe400078e33ff */
[-C--:B------:R-:W-:Y:S01]  /*1a90*/  SHF.R.U32.HI R7, RZ, R26.reuse, R7 ;  /* 0x0000001aff077219 */ /* 0x080fe20000011607 */
[----:B------:R-:W0:Y:S01]  /*1aa0*/  LDC R31, c[0x0][0x638] ;  /* 0x00018e00ff1f7b82 */ /* 0x000e220000000800 */
[----:B------:R-:W-:Y:S01]  /*1ab0*/  SHF.L.U32 R12, R9, R26, RZ ;  /* 0x0000001a090c7219 */ /* 0x000fe200000006ff */
[----:B------:R-:W-:-:S06]  /*1ac0*/  IMAD.MOV.U32 R6, RZ, RZ, R24 ;  /* 0x000000ffff067224 */ /* 0x000fcc00078e0018 */
[----:B------:R-:W0:Y:S01]  /*1ad0*/  LDC R32, c[0x0][0x610] ;  /* 0x00018400ff207b82 */ /* 0x000e220000000800 */
[----:B-1-3--:R-:W-:Y:S05]  /*1ae0*/  @!P0 BRA `(.L_x_13) ;  /* 0x0000000000288947 */ /* 0x00afea0003800000 */
[----:B------:R-:W1:Y:S02]  /*1af0*/  LDC R11, c[0x0][0x64c] ;  /* 0x00019300ff0b7b82 */ /* 0x000e640000000800 */
[----:B-1----:R-:W-:-:S05]  /*1b00*/  IADD3 R11, P0, R24, R11, RZ ;  /* 0x0000000b180b7210 */ /* 0x002fca0007f1e0ff */
        /* <DEDUP_REMOVED lines=8> */
.L_x_13:
[----:B----4-:R-:W-:Y:S01]  /*1b90*/  SHF.R.U64 R6, R6, R30, R7 ;  /* 0x0000001e06067219 */ /* 0x010fe20000001207 */
[----:B--2---:R-:W-:Y:S01]  /*1ba0*/  VIADD R7, R27, 0xffffffff ;  /* 0xffffffff1b077836 */ /* 0x004fe20000000000 */
[----:B------:R-:W-:Y:S01]  /*1bb0*/  LOP3.LUT R13, R36, R13, RZ, 0xc0, !PT ;  /* 0x0000000d240d7212 */ /* 0x000fe200078ec0ff */
[----:B------:R-:W-:Y:S02]  /*1bc0*/  IMAD.MOV R15, RZ, RZ, -R15 ;  /* 0x000000ffff0f7224 */ /* 0x000fe400078e0a0f */
[----:B------:R-:W-:Y:S01]  /*1bd0*/  IMAD.MOV R8, RZ, RZ, -R6 ;  /* 0x000000ffff087224 */ /* 0x000fe200078e0a06 */
[----:B------:R-:W-:Y:S01]  /*1be0*/  LOP3.LUT R7, R20, R7, RZ, 0xc0, !PT ;  /* 0x0000000714077212 */ /* 0x000fe200078ec0ff */
[----:B------:R-:W-:Y:S02]  /*1bf0*/  IMAD R13, R12, R6, R13 ;  /* 0x000000060c0d7224 */ /* 0x000fe400078e020d */
[----:B------:R-:W-:Y:S02]  /*1c00*/  @P1 IMAD R2, R21, R15, R14 ;  /* 0x0000000f15021224 */ /* 0x000fe400078e020e */
[----:B0-----:R-:W-:-:S02]  /*1c10*/  IMAD R6, R8, R31, R24 ;  /* 0x0000001f08067224 */ /* 0x001fc400078e0218 */
[----:B------:R-:W-:Y:S02]  /*1c20*/  IMAD R32, R13, R32, R2 ;  /* 0x000000200d207224 */ /* 0x000fe400078e0202 */
[----:B------:R-:W-:Y:S02]  /*1c30*/  IMAD R7, R6, R27, R7 ;  /* 0x0000001b06077224 */ /* 0x000fe400078e0207 */
[----:B------:R-:W-:-:S03]  /*1c40*/  IMAD.MOV.U32 R8, RZ, RZ, 0x1 ;  /* 0x00000001ff087424 */ /* 0x000fc600078e00ff */
[----:B------:R-:W-:Y:S02]  /*1c50*/  SEL R2, R7, R32, !P1 ;  /* 0x0000002007027207 */ /* 0x000fe40004800000 */
[----:B------:R-:W-:-:S07]  /*1c60*/  SEL R32, R32, R7, !P1 ;  /* 0x0000000720207207 */ /* 0x000fce0004800000 */
.L_x_11:
[----:B------:R-:W-:Y:S05]  /*1c70*/  @!P2 BRA `(.L_x_14) ;  /* 0x0000001c00b0a947 */ /* 0x000fea0003800000 */
[----:B------:R-:W-:-:S13]  /*1c80*/  ISETP.GT.U32.AND P0, PT, R37, 0x1, PT ;  /* 0x000000012500780c */ /* 0x000fda0003f04070 */
[----:B------:R-:W-:Y:S05]  /*1c90*/  @P0 EXIT ;  /* 0x000000000000094d */ /* 0x000fea0003800000 */
.L_x_15:
[----:B------:R-:W-:-:S08]  /*1ca0*/  NOP ;  /* 0x0000000000007918 */ /* 0x000fd00000000000 */
[----:B------:R-:W0:Y:S02]  /*1cb0*/  USETMAXREG.TRY_ALLOC.CTAPOOL UP0, 0xe8 ;  /* 0x000000e8000079c8 */ /* 0x000e240008000600 */
[----:B0-----:R-:W-:-:S13]  /*1cc0*/  PLOP3.LUT P0, PT, PT, PT, UP0, 0x80, 0x0 ;  /* 0x000000000000781c */ /* 0x001fda0003f0f008 */
[----:B------:R-:W-:Y:S05]  /*1cd0*/  @!P0 BRA `(.L_x_15) ;  /* 0xfffffffc00f08947 */ /* 0x000fea000383ffff */
[----:B------:R-:W-:-:S13]  /*1ce0*/  LOP3.LUT P0, RZ, R8, 0xff, RZ, 0xc0, !PT ;  /* 0x000000ff08ff7812 */ /* 0x000fda000780c0ff */
[----:B------:R-:W-:Y:S05]  /*1cf0*/  @!P0 EXIT ;  /* 0x000000000000894d */ /* 0x000fea0003800000 */
[----:B------:R-:W-:Y:S01]  /*1d00*/  SHF.R.S32.HI R4, RZ, 0x1f, R3 ;  /* 0x0000001fff047819 */ /* 0x000fe20000011403 */
[----:B------:R-:W0:Y:S01]  /*1d10*/  S2UR UR5, SR_CgaCtaId ;  /* 0x00000000000579c3 */ /* 0x000e220000008800 */
[----:B------:R-:W-:Y:S01]  /*1d20*/  UMOV UR40, 0x400 ;  /* 0x0000040000287882 */ /* 0x000fe20000000000 */
[----:B------:R-:W-:Y:S01]  /*1d30*/  UISETP.LT.AND UP0, UPT, UR4, 0x1, UPT ;  /* 0x000000010400788c */ /* 0x000fe2000bf01270 */
[CC--:B------:R-:W-:Y:S01]  /*1d40*/  LEA.HI R5, R4.reuse, R3.reuse, RZ, 0x2 ;  /* 0x0000000304057211 */ /* 0x0c0fe200078f10ff */
[----:B------:R-:W-:Y:S01]  /*1d50*/  UIADD3 UR6, UR8, -0x1, URZ ;  /* 0xffffffff08067890 */ /* 0x000fe2000fffe03f */
[----:B------:R-:W-:Y:S01]  /*1d60*/  LEA.HI R6, R4, R3, RZ, 0x5 ;  /* 0x0000000304067211 */ /* 0x000fe200078f28ff */
[----:B------:R-:W-:Y:S01]  /*1d70*/  USEL UR41, UR4, 0x1, UP0 ;  /* 0x0000000104297887 */ /* 0x000fe20008000000 */
[--C-:B------:R-:W-:Y:S01]  /*1d80*/  SHF.R.S32.HI R36, RZ, 0x2, R5.reuse ;  /* 0x00000002ff247819 */ /* 0x100fe20000011405 */
[----:B------:R-:W1:Y:S01]  /*1d90*/  LDC R40, c[0x0][0x658] ;  /* 0x00019600ff287b82 */ /* 0x000e620000000800 */
[----:B------:R-:W-:Y:S01]  /*1da0*/  SHF.R.S32.HI R7, RZ, 0x1f, R5 ;  /* 0x0000001fff077819 */ /* 0x000fe20000011405 */
[----:B------:R-:W-:Y:S01]  /*1db0*/  UISETP.NE.AND UP0, UPT, UR6, URZ, UPT ;  /* 0x0000003f0600728c */ /* 0x000fe2000bf05270 */
[----:B------:R-:W-:Y:S01]  /*1dc0*/  LOP3.LUT R4, R5, 0xfffffffc, RZ, 0xc0, !PT ;  /* 0xfffffffc05047812 */ /* 0x000fe200078ec0ff */
[----:B------:R-:W-:Y:S01]  /*1dd0*/  ULDC UR10, c[0x0][0x284] ;  /* 0x0000a100000a7ab9 */ /* 0x000fe20000000800 */
[----:B------:R-:W-:Y:S01]  /*1de0*/  LEA.HI R7, R7, R36, RZ, 0x3 ;  /* 0x0000002407077211 */ /* 0x000fe200078f18ff */
[----:B------:R-:W-:Y:S01]  /*1df0*/  USEL UR9, URZ, 0x1, UP0 ;  /* 0x000000013f097887 */ /* 0x000fe20008000000 */
[----:B------:R-:W-:Y:S01]  /*1e00*/  SHF.R.S32.HI R5, RZ, 0x5, R6 ;  /* 0x00000005ff057819 */ /* 0x000fe20000011406 */
[----:B------:R-:W2:Y:S01]  /*1e10*/  LDC.64 R42, c[0x0][0x5c8] ;  /* 0x00017200ff2a7b82 */ /* 0x000ea20000000a00 */
[----:B------:R-:W-:Y:S01]  /*1e20*/  LOP3.LUT R7, R7, 0xfffffff8, RZ, 0xc0, !PT ;  /* 0xfffffff807077812 */ /* 0x000fe200078ec0ff */
[----:B------:R-:W-:Y:S01]  /*1e30*/  IMAD.IADD R4, R3, 0x1, -R4 ;  /* 0x0000000103047824 */ /* 0x000fe200078e0a04 */
[----:B------:R-:W-:Y:S01]  /*1e40*/  SHF.L.U64.HI R44, R16, 0x1, R0 ;  /* 0x00000001102c7819 */ /* 0x000fe20000010200 */
[----:B------:R-:W-:Y:S01]  /*1e50*/  IMAD.MOV.U32 R3, RZ, RZ, -0x1 ;  /* 0xffffffffff037424 */ /* 0x000fe200078e00ff */
[----:B------:R-:W-:Y:S01]  /*1e60*/  LOP3.LUT R46, R18, 0x1, RZ, 0xfc, !PT ;  /* 0x00000001122e7812 */ /* 0x000fe200078efcff */
[----:B------:R-:W-:Y:S01]  /*1e70*/  IMAD.IADD R36, R36, 0x1, -R7 ;  /* 0x0000000124247824 */ /* 0x000fe200078e0a07 */
[----:B------:R-:W-:Y:S01]  /*1e80*/  USHF.L.U32 UR46, UR4, 0x1, URZ ;  /* 0x00000001042e7899 */ /* 0x000fe2000800063f */
[----:B------:R-:W3:Y:S01]  /*1e90*/  LDC R7, c[0x0][0x288] ;  /* 0x0000a200ff077b82 */ /* 0x000ee20000000800 */
[----:B0-----:R-:W-:Y:S01]  /*1ea0*/  ULEA UR40, UR5, UR40, 0x18 ;  /* 0x0000002805287291 */ /* 0x001fe2000f8ec03f */
[C-C-:B------:R-:W-:Y:S01]  /*1eb0*/  IMAD R47, R5.reuse, -0x10, -R36.reuse ;  /* 0xfffffff0052f7824 */ /* 0x140fe200078e0a24 */
[--C-:B------:R-:W-:Y:S01]  /*1ec0*/  SHF.R.S32.HI R37, RZ, 0x1f, R36.reuse ;  /* 0x0000001fff257819 */ /* 0x100fe20000011424 */
[----:B------:R-:W-:Y:S01]  /*1ed0*/  USHF.L.U32 UR5, UR6, 0x3, URZ ;  /* 0x0000000306057899 */ /* 0x000fe2000800063f */
[----:B------:R-:W-:Y:S01]  /*1ee0*/  IMAD.SHL.U32 R38, R4, 0x2, RZ ;  /* 0x0000000204267824 */ /* 0x000fe200078e00ff */
[----:B------:R-:W-:Y:S01]  /*1ef0*/  UIADD3 UR6, UR40, 0x680, URZ ;  /* 0x0000068028067890 */ /* 0x000fe2000fffe03f */
[----:B------:R-:W-:Y:S01]  /*1f00*/  IMAD.U32 R48, RZ, RZ, UR9 ;  /* 0x00000009ff307e24 */ /* 0x000fe2000f8e00ff */
[----:B------:R-:W-:Y:S01]  /*1f10*/  UIADD3 UR7, UR40, 0x2d680, URZ ;  /* 0x0002d68028077890 */ /* 0x000fe2000fffe03f */
[----:B------:R-:W-:Y:S01]  /*1f20*/  IMAD.WIDE R36, R5, 0x10, R36 ;  /* 0x0000001005247825 */ /* 0x000fe200078e0224 */
[----:B------:R-:W-:Y:S01]  /*1f30*/  USHF.R.U32.HI UR6, URZ, 0x4, UR6 ;  /* 0x000000043f067899 */ /* 0x000fe20008011606 */
[-C--:B-1----:R-:W-:Y:S01]  /*1f40*/  SHF.L.U32 R3, R3, R40.reuse, RZ ;  /* 0x0000002803037219 */ /* 0x082fe200000006ff */
[----:B------:R-:W-:Y:S01]  /*1f50*/  USHF.R.U32.HI UR7, URZ, 0x4, UR7 ;  /* 0x000000043f077899 */ /* 0x000fe20008011607 */
[----:B------:R-:W-:Y:S01]  /*1f60*/  IMAD.MOV.U32 R5, RZ, RZ, 0x1 ;  /* 0x00000001ff057424 */ /* 0x000fe200078e00ff */
[----:B------:R-:W-:Y:S01]  /*1f70*/  UIADD3 UR45, UR40, 0x5b0, URZ ;  /* 0x000005b0282d7890 */ /* 0x000fe2000fffe03f */
[----:B------:R-:W-:Y:S01]  /*1f80*/  LOP3.LUT R45, RZ, R3, RZ, 0x33, !PT ;  /* 0x00000003ff2d7212 */ /* 0x000fe200078e33ff */
[----:B------:R-:W-:Y:S01]  /*1f90*/  ULOP3.LUT UR5, UR5, 0x8, URZ, 0xc0, !UPT ;  /* 0x0000000805057892 */ /* 0x000fe2000f8ec03f */
[C---:B--2---:R-:W-:Y:S01]  /*1fa0*/  SHF.L.U64.HI R41, R42.reuse, 0x3, R43 ;  /* 0x000000032a297819 */ /* 0x044fe2000001022b */
[----:B------:R-:W-:Y:S01]  /*1fb0*/  ULOP3.LUT UR6, UR6, 0x3fff, URZ, 0xc0, !UPT ;  /* 0x00003fff06067892 */ /* 0x000fe2000f8ec03f */
[----:B------:R-:W-:Y:S01]  /*1fc0*/  SHF.L.U32 R40, R5, R40, RZ ;  /* 0x0000002805287219 */ /* 0x000fe200000006ff */
[----:B------:R-:W-:Y:S01]  /*1fd0*/  ULOP3.LUT UR7, UR7, 0x3fff, URZ, 0xc0, !UPT ;  /* 0x00003fff07077892 */ /* 0x000fe2000f8ec03f */
[----:B------:R-:W-:Y:S01]  /*1fe0*/  IMAD.SHL.U32 R42, R42, 0x8, RZ ;  /* 0x000000082a2a7824 */ /* 0x000fe200078e00ff */
[----:B------:R-:W-:Y:S01]  /*1ff0*/  SHF.R.S32.HI R39, RZ, 0x1f, R38 ;  /* 0x0000001fff277819 */ /* 0x000fe20000011426 */
[----:B------:R-:W-:Y:S01]  /*2000*/  VIADD R47, R47, UR10 ;  /* 0x0000000a2f2f7c36 */ /* 0x000fe20008000000 */
[----:B------:R-:W-:Y:S01]  /*2010*/  UIADD3 UR41, -UR41, UR4, URZ ;  /* 0x0000000429297290 */ /* 0x000fe2000fffe13f */
[----:B---3--:R-:W-:Y:S01]  /*2020*/  IMAD R43, R4, -0x2, R7 ;  /* 0xfffffffe042b7824 */ /* 0x008fe200078e0207 */
[----:B------:R-:W-:-:S02]  /*2030*/  ULEA UR48, UR8, UR45, 0x3 ;  /* 0x0000002d08307291 */ /* 0x000fc4000f8e183f */
[----:B------:R-:W-:Y:S02]  /*2040*/  ULOP3.LUT UR47, UR5, 0x8, URZ, 0x3c, !UPT ;  /* 0x00000008052f7892 */ /* 0x000fe4000f8e3c3f */
[----:B------:R-:W-:Y:S02]  /*2050*/  ULOP3.LUT UR42, UR5, 0x18, URZ, 0x3c, !UPT ;  /* 0x00000018052a7892 */ /* 0x000fe4000f8e3c3f */
[----:B------:R-:W-:Y:S02]  /*2060*/  ULOP3.LUT UR43, UR6, 0x10000, URZ, 0xfc, !UPT ;  /* 0x00010000062b7892 */ /* 0x000fe4000f8efc3f */
[----:B------:R-:W-:-:S12]  /*2070*/  ULOP3.LUT UR44, UR7, 0x10000, URZ, 0xfc, !UPT ;  /* 0x00010000072c7892 */ /* 0x000fd8000f8efc3f */
.L_x_51:
[----:B------:R-:W-:-:S04]  /*2080*/  SHF.L.U32 R0, R48, 0x1f, RZ ;  /* 0x0000001f30007819 */ /* 0x000fc800000006ff */
[----:B------:R-:W0:Y:S02]  /*2090*/  SYNCS.PHASECHK.TRANS64.TRYWAIT P0, [UR48+-0x8], R0 ;  /* 0xfffff800ff0075a7 */ /* 0x000e240008000170 */
[----:B012345:R-:W-:Y:S05]  /*20a0*/  @!P0 BRA `(.L_x_16) ;  /* 0x0000002800608947 */ /* 0x03ffea0003800000 */
.L_x_70:
[----:B------:R-:W-:Y:S02]  /*20b0*/  ULDC UR4, c[0x0][0x28c] ;  /* 0x0000a30000047ab9 */ /* 0x000fe40000000800 */
[----:B------:R-:W-:-:S13]  /*20c0*/  ISETP.LT.AND P0, PT, RZ, UR4, PT ;  /* 0x00000004ff007c0c */ /* 0x000fda000bf01270 */
[----:B------:R-:W-:Y:S05]  /*20d0*/  @P0 BRA `(.L_x_17) ;  /* 0x0000000000400947 */ /* 0x000fea0003800000 */
[----:B0-----:R-:W-:Y:S01]  /*20e0*/  MOV R0, 0x0 ;  /* 0x0000000000007802 */ /* 0x001fe20000000f00 */
[----:B------:R-:W-:Y:S01]  /*20f0*/  ULDC.64 UR4, c[0x4][0x68] ;  /* 0x01001a0000047ab9 */ /* 0x000fe20000000a00 */
[----:B------:R-:W-:Y:S01]  /*2100*/  ULDC.64 UR6, c[0x4][0x8] ;  /* 0x0100020000067ab9 */ /* 0x000fe20000000a00 */
[----:B------:R-:W-:Y:S01]  /*2110*/  IMAD.U32 R4, RZ, RZ, UR4 ;  /* 0x00000004ff047e24 */ /* 0x000fe2000f8e00ff */
[----:B------:R0:W1:Y:S01]  /*2120*/  LDC.64 R14, c[0x4][R0] ;  /* 0x01000000000e7b82 */ /* 0x0000620000000a00 */
[----:B------:R-:W-:Y:S01]  /*2130*/  IMAD.U32 R5, RZ, RZ, UR5 ;  /* 0x00000005ff057e24 */ /* 0x000fe2000f8e00ff */
[----:B------:R-:W-:Y:S01]  /*2140*/  ULDC.64 UR4, c[0x4][0x70] ;  /* 0x01001c0000047ab9 */ /* 0x000fe20000000a00 */
[----:B------:R-:W-:Y:S02]  /*2150*/  IMAD.U32 R10, RZ, RZ, UR6 ;  /* 0x00000006ff0a7e24 */ /* 0x000fe4000f8e00ff */
[----:B------:R-:W-:Y:S02]  /*2160*/  IMAD.U32 R6, RZ, RZ, UR4 ;  /* 0x00000004ff067e24 */ /* 0x000fe4000f8e00ff */
[----:B------:R-:W-:-:S02]  /*2170*/  IMAD.U32 R7, RZ, RZ, UR5 ;  /* 0x00000005ff077e24 */ /* 0x000fc4000f8e00ff */
[----:B------:R-:W-:Y:S02]  /*2180*/  IMAD.U32 R11, RZ, RZ, UR7 ;  /* 0x00000007ff0b7e24 */ /* 0x000fe4000f8e00ff */
[----:B------:R-:W-:Y:S02]  /*2190*/  IMAD.MOV.U32 R8, RZ, RZ, 0x1e1 ;  /* 0x000001e1ff087424 */ /* 0x000fe400078e00ff */
[----:B------:R-:W-:Y:S02]  /*21a0*/  IMAD.MOV.U32 R12, RZ, RZ, 0x1 ;  /* 0x00000001ff0c7424 */ /* 0x000fe400078e00ff */
[----:B0-----:R-:W-:-:S07]  /*21b0*/  IMAD.MOV.U32 R13, RZ, RZ, RZ ;  /* 0x000000ffff0d7224 */ /* 0x001fce00078e00ff */
[----:B------:R-:W-:-:S07]  /*21c0*/  LEPC R20, `(.L_x_17) ;  /* 0x000000001014794e */ /* 0x000fce0000000000 */
[----:B-1---5:R-:W-:Y:S05]  /*21d0*/  CALL.ABS.NOINC R14 ;  /* 0x000000000e007343 */ /* 0x022fea0003c00000 */
.L_x_17:
[----:B------:R-:W-:-:S13]  /*21e0*/  ISETP.NE.AND P0, PT, R46, 0x3, PT ;  /* 0x000000032e00780c */ /* 0x000fda0003f05270 */
[----:B------:R-:W-:Y:S05]  /*21f0*/  @!P0 BRA `(.L_x_18) ;  /* 0x0000000000048947 */ /* 0x000fea0003800000 */
[----:B------:R-:W-:Y:S01]  /*2200*/  BPT.TRAP 0x1 ;  /* 0x000000040000795c */ /* 0x000fe20000300000 */
.L_x_18:
[----:B0-----:R-:W-:Y:S02]  /*2210*/  IMAD.U32 R3, RZ, RZ, UR39 ;  /* 0x00000027ff037e24 */ /* 0x001fe4000f8e00ff */
[----:B------:R-:W-:-:S03]  /*2220*/  IMAD.U32 R0, RZ, RZ, UR38 ;  /* 0x00000026ff007e24 */ /* 0x000fc6000f8e00ff */
[----:B------:R-:W-:Y:S02]  /*2230*/  LEA R3, R3, UR40, 0x3 ;  /* 0x0000002803037c11 */ /* 0x000fe4000f8e18ff */
[----:B------:R-:W-:-:S04]  /*2240*/  SHF.L.U32 R0, R0, 0x1f, RZ ;  /* 0x0000001f00007819 */ /* 0x000fc800000006ff */
[----:B------:R0:W1:Y:S01]  /*2250*/  SYNCS.PHASECHK.TRANS64.TRYWAIT P1, [R3+URZ], R0 ;  /* 0x00000000030075a7 */ /* 0x000062000802017f */
[----:B------:R-:W-:Y:S05]  /*2260*/  @!P0 BRA `(.L_x_19) ;  /* 0x0000000000048947 */ /* 0x000fea0003800000 */
[----:B------:R-:W-:Y:S01]  /*2270*/  BPT.TRAP 0x1 ;  /* 0x000000040000795c */ /* 0x000fe20000300000 */
.L_x_19:
[----:B-1----:R-:W-:Y:S05]  /*2280*/  @P1 BRA `(.L_x_20) ;  /* 0x0000000000081947 */ /* 0x002fea0003800000 */
[----:B------:R-:W1:Y:S02]  /*2290*/  SYNCS.PHASECHK.TRANS64.TRYWAIT P1, [R3+URZ], R0 ;  /* 0x00000000030075a7 */ /* 0x000e64000802017f */
[----:B-1----:R-:W-:Y:S05]  /*22a0*/  @!P1 BRA `(.L_x_21) ;  /* 0x0000002400f89947 */ /* 0x002fea0003800000 */
.L_x_20:
[----:B------:R-:W-:Y:S05]  /*22b0*/  WARPSYNC.ALL ;  /* 0x0000000000007948 */ /* 0x000fea0003800000 */
[----:B------:R-:W-:Y:S01]  /*22c0*/  ULEA UR4, UR39, UR43, 0x7 ;  /* 0x0000002b27047291 */ /* 0x000fe2000f8e383f */
[----:B------:R-:W-:Y:S01]  /*22d0*/  WARPGROUP.ARRIVE ;  /* 0x00000000000079c5 */ /* 0x000fe20000000000 */
[----:B------:R-:W-:Y:S01]  /*22e0*/  ULEA UR6, UR39, UR44, 0x5 ;  /* 0x0000002c27067291 */ /* 0x000fe2000f8e283f */
[----:B01----:R-:W-:Y:S01]  /*22f0*/  IMAD.U32 R0, RZ, RZ, UR41 ;  /* 0x00000029ff007e24 */ /* 0x003fe2000f8e00ff */
[----:B------:R-:W-:Y:S01]  /*2300*/  UMOV UR5, 0xc0000010 ;  /* 0xc000001000057882 */ /* 0x000fe20000000000 */
[----:B------:R-:W-:-:S03]  /*2310*/  UMOV UR7, 0xc0000010 ;  /* 0xc000001000077882 */ /* 0x000fc60000000000 */
[----:B------:R-:W-:-:S03]  /*2320*/  ISETP.GE.AND P1, PT, R0, 0x1, PT ;  /* 0x000000010000780c */ /* 0x000fc60003f26270 */
[----:B------:R-:W-:Y:S03]  /*2330*/  HGMMA.64x16x16.F32 R24, gdesc[UR4], RZ, !UPT, gsb0 ;  /* 0x00200000041879f0 */ /* 0x000fe6000c0008ff */
[----:B------:R-:W-:-:S07]  /*2340*/  WARPGROUP.DEPBAR.LE gsb0, 0x0 ;  /* 0x00008000000079c5 */ /* 0x000fce0000010000 */
[----:B------:R-:W-:Y:S05]  /*2350*/  @!P1 BRA `(.L_x_22) ;  /* 0x0000000000b49947 */ /* 0x000fea0003800000 */
[----:B------:R-:W-:Y:S01]  /*2360*/  UIADD3 UR4, UR39, 0x1, URZ ;  /* 0x0000000127047890 */ /* 0x000fe2000fffe03f */
[----:B------:R-:W-:Y:S01]  /*2370*/  IMAD.U32 R0, RZ, RZ, UR41 ;  /* 0x00000029ff007e24 */ /* 0x000fe2000f8e00ff */
[----:B------:R-:W-:Y:S02]  /*2380*/  UMOV UR9, UR39 ;  /* 0x0000002700097c82 */ /* 0x000fe40008000000 */
[----:B------:R-:W-:-:S04]  /*2390*/  UISETP.NE.AND UP0, UPT, UR4, 0x5a, UPT ;  /* 0x0000005a0400788c */ /* 0x000fc8000bf05270 */
[----:B------:R-:W-:Y:S02]  /*23a0*/  USEL UR5, URZ, 0x1, UP0 ;  /* 0x000000013f057887 */ /* 0x000fe40008000000 */
[----:B------:R-:W-:Y:S02]  /*23b0*/  USEL UR8, UR4, URZ, UP0 ;  /* 0x0000003f04087287 */ /* 0x000fe40008000000 */
[----:B------:R-:W-:-:S06]  /*23c0*/  ULOP3.LUT UR5, UR38, UR5, URZ, 0x3c, !UPT ;  /* 0x0000000526057292 */ /* 0x000fcc000f8e3c3f */
[----:B------:R-:W-:-:S07]  /*23d0*/  IMAD.U32 R5, RZ, RZ, UR5 ;  /* 0x00000005ff057e24 */ /* 0x000fce000f8e00ff */
.L_x_29:
[----:B01----:R-:W-:Y:S05]  /*23e0*/  @!P0 BRA `(.L_x_23) ;  /* 0x0000000000048947 */ /* 0x003fea0003800000 */
[----:B------:R-:W-:Y:S01]  /*23f0*/  BPT.TRAP 0x1 ;  /* 0x000000040000795c */ /* 0x000fe20000300000 */
.L_x_23:
[----:B------:R-:W-:Y:S01]  /*2400*/  ULEA UR4, UR8, UR40, 0x3 ;  /* 0x0000002808047291 */ /* 0x000fe2000f8e183f */
[----:B------:R-:W-:-:S08]  /*2410*/  SHF.L.U32 R3, R5, 0x1f, RZ ;  /* 0x0000001f05037819 */ /* 0x000fd000000006ff */
[----:B------:R0:W1:Y:S01]  /*2420*/  SYNCS.PHASECHK.TRANS64.TRYWAIT P1, [UR4], R3 ;  /* 0x00000003ff0075a7 */ /* 0x0000620008020144 */
[----:B------:R-:W-:Y:S05]  /*2430*/  @!P0 BRA `(.L_x_24) ;  /* 0x0000000000048947 */ /* 0x000fea0003800000 */
[----:B------:R-:W-:Y:S01]  /*2440*/  BPT.TRAP 0x1 ;  /* 0x000000040000795c */ /* 0x000fe20000300000 */
.L_x_24:
[----:B-1----:R-:W-:Y:S05]  /*2450*/  @P1 BRA `(.L_x_25) ;  /* 0x0000000000081947 */ /* 0x002fea0003800000 */
[----:B------:R-:W1:Y:S02]  /*2460*/  SYNCS.PHASECHK.TRANS64.TRYWAIT P1, [UR4], R3 ;  /* 0x00000003ff0075a7 */ /* 0x000e640008020144 */
[----:B-1----:R-:W-:Y:S05]  /*2470*/  @!P1 BRA `(.L_x_26) ;  /* 0x0000002400989947 */ /* 0x002fea0003800000 */
.L_x_25:
[----:B------:R-:W-:Y:S01]  /*2480*/  ULEA UR4, UR8, UR43, 0x7 ;  /* 0x0000002b08047291 */ /* 0x000fe2000f8e383f */
[----:B------:R-:W-:Y:S01]  /*2490*/  WARPGROUP.ARRIVE ;  /* 0x00000000000079c5 */ /* 0x000fe20000000000 */
[----:B------:R-:W-:Y:S01]  /*24a0*/  ULEA UR6, UR8, UR44, 0x5 ;  /* 0x0000002c08067291 */ /* 0x000fe2000f8e283f */
[----:B------:R-:W-:Y:S01]  /*24b0*/  UMOV UR5, 0xc0000010 ;  /* 0xc000001000057882 */ /* 0x000fe20000000000 */
[----:B------:R-:W-:-:S07]  /*24c0*/  UMOV UR7, 0xc0000010 ;  /* 0xc000001000077882 */ /* 0x000fce0000000000 */
[----:B------:R-:W-:Y:S03]  /*24d0*/  HGMMA.64x16x16.F32 R24, gdesc[UR4], R24, gsb0 ;  /* 0x00200000041879f0 */ /* 0x000fe60008000818 */
[----:B------:R-:W-:Y:S02]  /*24e0*/  WARPGROUP.DEPBAR.LE gsb0, 0x0 ;  /* 0x00008000000079c5 */ /* 0x000fe40000010000 */
[----:B------:R-:W-:Y:S05]  /*24f0*/  @!P0 BRA `(.L_x_27) ;  /* 0x0000000000048947 */ /* 0x000fea0003800000 */
[----:B------:R-:W-:Y:S01]  /*2500*/  BPT.TRAP 0x1 ;  /* 0x000000040000795c */ /* 0x000fe20000300000 */
.L_x_27:
[----:B------:R-:W-:Y:S01]  /*2510*/  ULEA UR4, UR9, UR40, 0x3 ;  /* 0x0000002809047291 */ /* 0x000fe2000f8e183f */
[----:B------:R-:W-:-:S03]  /*2520*/  ISETP.GT.U32.AND P1, PT, R18, 0x1, PT ;  /* 0x000000011200780c */ /* 0x000fc60003f24070 */
[----:B------:R-:W-:-:S04]  /*2530*/  UIADD3 UR4, UR4, 0x2d0, URZ ;  /* 0x000002d004047890 */ /* 0x000fc8000fffe03f */
[----:B------:R-:W-:-:S09]  /*2540*/  UPRMT UR4, URZ, 0x654, UR4 ;  /* 0x000006543f047896 */ /* 0x000fd20008000004 */
[----:B------:R-:W-:Y:S01]  /*2550*/  SYNCS.ARRIVE.TRANS64.RED.A1T0 RZ, [UR4], RZ ;  /* 0x000000ffffff79a7 */ /* 0x000fe20008100404 */
[----:B------:R-:W-:Y:S05]  /*2560*/  @P1 BRA `(.L_x_28) ;  /* 0x0000000000041947 */ /* 0x000fea0003800000 */
[----:B------:R-:W-:Y:S01]  /*2570*/  BPT.TRAP 0x1 ;  /* 0x000000040000795c */ /* 0x000fe20000300000 */
.L_x_28:
[----:B------:R-:W-:Y:S01]  /*2580*/  UIADD3 UR8, UR8, 0x1, URZ ;  /* 0x0000000108087890 */ /* 0x000fe2000fffe03f */
[C---:B------:R-:W-:Y:S01]  /*2590*/  ISETP.GT.AND P1, PT, R0.reuse, 0x1, PT ;  /* 0x000000010000780c */ /* 0x040fe20003f24270 */
[----:B------:R-:W-:Y:S01]  /*25a0*/  UIADD3 UR9, UR9, 0x1, URZ ;  /* 0x0000000109097890 */ /* 0x000fe2000fffe03f */
[----:B------:R-:W-:Y:S01]  /*25b0*/  VIADD R0, R0, 0xffffffff ;  /* 0xffffffff00007836 */ /* 0x000fe20000000000 */
[----:B------:R-:W-:Y:S02]  /*25c0*/  UISETP.NE.AND UP0, UPT, UR8, 0x5a, UPT ;  /* 0x0000005a0800788c */ /* 0x000fe4000bf05270 */
[----:B------:R-:W-:Y:S02]  /*25d0*/  UISETP.NE.AND UP1, UPT, UR9, 0x5a, UPT ;  /* 0x0000005a0900788c */ /* 0x000fe4000bf25270 */
[----:B------:R-:W-:Y:S02]  /*25e0*/  USEL UR4, URZ, 0x1, UP0 ;  /* 0x000000013f047887 */ /* 0x000fe40008000000 */
[----:B------:R-:W-:-:S02]  /*25f0*/  USEL UR8, UR8, URZ, UP0 ;  /* 0x0000003f08087287 */ /* 0x000fc40008000000 */
[----:B------:R-:W-:Y:S02]  /*2600*/  USEL UR9, UR9, URZ, UP1 ;  /* 0x0000003f09097287 */ /* 0x000fe40008800000 */
[----:B------:R-:W-:Y:S01]  /*2610*/  LOP3.LUT R5, R5, UR4, RZ, 0x3c, !PT ;  /* 0x0000000405057c12 */ /* 0x000fe2000f8e3cff */
[----:B------:R-:W-:Y:S09]  /*2620*/  @P1 BRA `(.L_x_29) ;  /* 0xfffffffc006c1947 */ /* 0x000ff2000383ffff */
.L_x_22:
[----:B------:R-:W2:Y:S01]  /*2630*/  LDC R0, c[0x0][0x28c] ;  /* 0x0000a300ff007b82 */ /* 0x000ea20000000800 */
[----:B01----:R-:W-:-:S04]  /*2640*/  IMAD.U32 R3, RZ, RZ, UR47 ;  /* 0x0000002fff037e24 */ /* 0x003fc8000f8e00ff */
[----:B------:R0:W-:Y:S01]  /*2650*/  SYNCS.ARRIVE.TRANS64.A1T0 RZ, [R3+UR45], RZ ;  /* 0x000000ff03ff79a7 */ /* 0x0001e2000810002d */
[----:B--2---:R-:W-:-:S13]  /*2660*/  ISETP.GE.AND P1, PT, R0, 0x1, PT ;  /* 0x000000010000780c */ /* 0x004fda0003f26270 */
[----:B0-----:R-:W-:Y:S05]  /*2670*/  @!P1 BRA `(.L_x_30) ;  /* 0x0000000000389947 */ /* 0x001fea0003800000 */
[----:B------:R-:W-:Y:S05]  /*2680*/  @!P0 BRA `(.L_x_31) ;  /* 0x0000000000048947 */ /* 0x000fea0003800000 */
[----:B------:R-:W-:Y:S01]  /*2690*/  BPT.TRAP 0x1 ;  /* 0x000000040000795c */ /* 0x000fe20000300000 */
.L_x_31:
[----:B------:R-:W-:Y:S01]  /*26a0*/  UIADD3 UR6, UR39, UR41, URZ ;  /* 0x0000002927067290 */ /* 0x000fe2000fffe03f */
[----:B------:R-:W-:-:S03]  /*26b0*/  ISETP.GT.U32.AND P0, PT, R18, 0x1, PT ;  /* 0x000000011200780c */ /* 0x000fc60003f04070 */
[----:B------:R-:W-:-:S04]  /*26c0*/  USHF.R.U32.HI UR4, URZ, 0x1, UR6 ;  /* 0x000000013f047899 */ /* 0x000fc80008011606 */
[----:B------:R-:W-:-:S04]  /*26d0*/  UIMAD.WIDE.U32 UR4, UR4, -0x49f49f49, URZ ;  /* 0xb60b60b7040478a5 */ /* 0x000fc8000f8e003f */
[----:B------:R-:W-:-:S04]  /*26e0*/  USHF.R.U32.HI UR4, URZ, 0x5, UR5 ;  /* 0x000000053f047899 */ /* 0x000fc80008011605 */
[----:B------:R-:W-:-:S04]  /*26f0*/  UIMAD UR6, UR4, -0x5a, UR6 ;  /* 0xffffffa6040678a4 */ /* 0x000fc8000f8e0206 */
[----:B------:R-:W-:-:S04]  /*2700*/  ULEA UR6, UR6, UR40, 0x3 ;  /* 0x0000002806067291 */ /* 0x000fc8000f8e183f */
[----:B------:R-:W-:-:S04]  /*2710*/  UIADD3 UR6, UR6, 0x2d0, URZ ;  /* 0x000002d006067890 */ /* 0x000fc8000fffe03f */
[----:B------:R-:W-:-:S09]  /*2720*/  UPRMT UR6, URZ, 0x654, UR6 ;  /* 0x000006543f067896 */ /* 0x000fd20008000006 */
[----:B------:R-:W-:Y:S01]  /*2730*/  SYNCS.ARRIVE.TRANS64.RED.A1T0 RZ, [UR6], RZ ;  /* 0x000000ffffff79a7 */ /* 0x000fe20008100406 */
[----:B------:R-:W-:Y:S05]  /*2740*/  @P0 BRA `(.L_x_30) ;  /* 0x0000000000040947 */ /* 0x000fea0003800000 */
[----:B------:R-:W-:Y:S01]  /*2750*/  BPT.TRAP 0x1 ;  /* 0x000000040000795c */ /* 0x000fe20000300000 */
.L_x_30:
[----:B------:R-:W-:Y:S01]  /*2760*/  SHF.L.U32 R0, R48, 0x1f, RZ ;  /* 0x0000001f30007819 */ /* 0x000fe200000006ff */
[----:B------:R-:W-:Y:S01]  /*2770*/  UIADD3 UR39, UR39, UR46, URZ ;  /* 0x0000002e27277290 */ /* 0x000fe2000fffe03f */
[----:B------:R-:W-:Y:S01]  /*2780*/  SHF.R.S32.HI R11, RZ, 0x1f, R33 ;  /* 0x0000001fff0b7819 */ /* 0x000fe20000011421 */
[----:B------:R-:W-:Y:S01]  /*2790*/  UISETP.GE.U32.AND UP1, UPT, UR46, 0x5a, UPT ;  /* 0x0000005a2e00788c */ /* 0x000fe2000bf26070 */
[----:B------:R-:W0:Y:S01]  /*27a0*/  SYNCS.PHASECHK.TRANS64.TRYWAIT P0, [UR48+0x8], R0 ;  /* 0x00000800ff0075a7 */ /* 0x000e220008000170 */
[----:B------:R-:W-:Y:S01]  /*27b0*/  UISETP.GT.U32.AND UP0, UPT, UR39, 0x59, UPT ;  /* 0x000000592700788c */ /* 0x000fe2000bf04070 */
[----:B------:R-:W-:Y:S01]  /*27c0*/  IMAD.SHL.U32 R10, R2, 0x10, RZ ;  /* 0x00000010020a7824 */ /* 0x000fe200078e00ff */
[----:B------:R-:W-:Y:S02]  /*27d0*/  USHF.R.U32.HI UR4, URZ, 0x1, UR39 ;  /* 0x000000013f047899 */ /* 0x000fe40008011627 */
[----:B------:R-:W-:Y:S02]  /*27e0*/  UISETP.LT.U32.AND UP0, UPT, UR46, 0x5a, UP0 ;  /* 0x0000005a2e00788c */ /* 0x000fe40008701070 */
[----:B------:R-:W-:-:S02]  /*27f0*/  UIMAD.WIDE.U32 UR4, UR4, -0x49f49f49, URZ ;  /* 0xb60b60b7040478a5 */ /* 0x000fc4000f8e003f */
[----:B------:R-:W-:Y:S02]  /*2800*/  USEL UR6, URZ, 0x1, !UP0 ;  /* 0x000000013f067887 */ /* 0x000fe4000c000000 */
[----:B------:R-:W-:Y:S02]  /*2810*/  USHF.R.U32.HI UR4, URZ, 0x5, UR5 ;  /* 0x000000053f047899 */ /* 0x000fe40008011605 */
[----:B------:R-:W-:Y:S02]  /*2820*/  ULOP3.LUT UR38, UR38, UR6, URZ, 0x3c, !UPT ;  /* 0x0000000626267292 */ /* 0x000fe4000f8e3c3f */
[----:B------:R-:W-:Y:S02]  /*2830*/  UIMAD UR39, UR4, -0x5a, UR39 ;  /* 0xffffffa6042778a4 */ /* 0x000fe4000f8e0227 */
[----:B------:R-:W-:Y:S01]  /*2840*/  @UP1 ULOP3.LUT UR38, UR38, 0x1, UR4, 0x78, !UPT ;  /* 0x0000000126261892 */ /* 0x000fe2000f8e7804 */
[----:B0-----:R-:W-:Y:S11]  /*2850*/  @!P0 BRA `(.L_x_32) ;  /* 0x0000002000b88947 */ /* 0x001ff60003800000 */
.L_x_71:
[C---:B0-----:R-:W-:Y:S01]  /*2860*/  IMAD.SHL.U32 R3, R32.reuse, 0x40, RZ ;  /* 0x0000004020037824 */ /* 0x041fe200078e00ff */
[----:B------:R-:W-:Y:S01]  /*2870*/  ULDC UR6, c[0x0][0x284] ;  /* 0x0000a10000067ab9 */ /* 0x000fe20000000800 */
[----:B------:R-:W-:Y:S01]  /*2880*/  ULDC.64 UR4, c[0x0][0x5d0] ;  /* 0x0001740000047ab9 */ /* 0x000fe20000000a00 */
[----:B------:R-:W-:Y:S02]  /*2890*/  IMAD.WIDE R4, R32, 0x40, R36 ;  /* 0x0000004020047825 */ /* 0x000fe400078e0224 */
[----:B------:R-:W-:Y:S01]  /*28a0*/  ISETP.GE.AND P0, PT, R3, UR6, PT ;  /* 0x0000000603007c0c */ /* 0x000fe2000bf06270 */
[----:B------:R-:W-:Y:S01]  /*28b0*/  ULDC UR6, c[0x0][0x288] ;  /* 0x0000a20000067ab9 */ /* 0x000fe20000000800 */
[----:B------:R-:W-:Y:S01]  /*28c0*/  IMAD R0, R11, UR4, RZ ;  /* 0x000000040b007c24 */ /* 0x000fe2000f8e02ff */
[----:B------:R-:W-:Y:S01]  /*28d0*/  SHF.R.S32.HI R3, RZ, 0x1f, R10 ;  /* 0x0000001fff037819 */ /* 0x000fe2000001140a */
[----:B------:R-:W-:Y:S01]  /*28e0*/  IMAD.WIDE.U32 R6, R33, UR4, R38 ;  /* 0x0000000421067c25 */ /* 0x000fe2000f8e0026 */
[----:B------:R-:W-:-:S03]  /*28f0*/  ISETP.GE.OR P0, PT, R10, UR6, P0 ;  /* 0x000000060a007c0c */ /* 0x000fc60008706670 */
[----:B------:R-:W-:Y:S01]  /*2900*/  IMAD R0, R33, UR5, R0 ;  /* 0x0000000521007c24 */ /* 0x000fe2000f8e0200 */
[----:B------:R-:W-:Y:S01]  /*2910*/  IADD3 R6, P1, R10, R6, RZ ;  /* 0x000000060a067210 */ /* 0x000fe20007f3e0ff */
[----:B------:R-:W-:Y:S02]  /*2920*/  ULDC.64 UR4, c[0x0][0x5c8] ;  /* 0x0001720000047ab9 */ /* 0x000fe40000000a00 */
[----:B------:R-:W-:Y:S01]  /*2930*/  IMAD R9, R5, UR4, RZ ;  /* 0x0000000405097c24 */ /* 0x000fe2000f8e02ff */
[----:B------:R-:W-:-:S03]  /*2940*/  IADD3.X R7, R3, R7, R0, P1, !PT ;  /* 0x0000000703077210 */ /* 0x000fc60000ffe400 */
[C---:B------:R-:W-:Y:S02]  /*2950*/  IMAD R9, R4.reuse, UR5, R9 ;  /* 0x0000000504097c24 */ /* 0x040fe4000f8e0209 */
[----:B------:R-:W-:Y:S01]  /*2960*/  IMAD.WIDE.U32 R14, R4, UR4, R6 ;  /* 0x00000004040e7c25 */ /* 0x000fe2000f8e0006 */
[----:B------:R-:W-:Y:S06]  /*2970*/  @P0 BRA `(.L_x_33) ;  /* 0x0000000800d80947 */ /* 0x000fec0003800000 */
[----:B-----5:R-:W-:Y:S01]  /*2980*/  FSETP.NEU.AND P0, PT, R35, RZ, PT ;  /* 0x000000ff2300720b */ /* 0x020fe20003f0d000 */
[----:B------:R-:W-:Y:S01]  /*2990*/  BSSY B0, `(.L_x_33) ;  /* 0x00000b4000007945 */ /* 0x000fe20003800000 */
[----:B------:R-:W-:-:S11]  /*29a0*/  IMAD.IADD R55, R15, 0x1, R9 ;  /* 0x000000010f377824 */ /* 0x000fd600078e0209 */
[----:B------:R-:W-:Y:S05]  /*29b0*/  @!P0 BRA `(.L_x_34) ;  /* 0x00000008000c8947 */ /* 0x000fea0003800000 */
[----:B------:R-:W0:Y:S01]  /*29c0*/  LDC.64 R20, c[0x0][0x5b8] ;  /* 0x00016e00ff147b82 */ /* 0x000e220000000a00 */
[----:B------:R-:W-:Y:S01]  /*29d0*/  IMAD.IADD R54, R43, 0x1, -R10 ;  /* 0x000000012b367824 */ /* 0x000fe200078e0a0a */
[----:B------:R-:W-:Y:S01]  /*29e0*/  ULDC.64 UR4, c[0x0][0x5c0] ;  /* 0x0001700000047ab9 */ /* 0x000fe20000000a00 */
[----:B------:R-:W-:-:S05]  /*29f0*/  IMAD R32, R32, -0x40, R47 ;  /* 0xffffffc020207824 */ /* 0x000fca00078e022f */
[----:B------:R-:W1:Y:S08]  /*2a00*/  LDC.64 R50, c[0x0][0x5b0] ;  /* 0x00016c00ff327b82 */ /* 0x000e700000000a00 */
[----:B------:R-:W2:Y:S01]  /*2a10*/  LDC.64 R52, c[0x0][0x5a8] ;  /* 0x00016a00ff347b82 */ /* 0x000ea20000000a00 */
[-C--:B0-----:R-:W-:Y:S01]  /*2a20*/  IMAD R0, R11, R20.reuse, RZ ;  /* 0x000000140b007224 */ /* 0x081fe200078e02ff */
[----:B------:R-:W-:Y:S01]  /*2a30*/  SHF.R.S32.HI R11, RZ, 0x1f, R10 ;  /* 0x0000001fff0b7819 */ /* 0x000fe2000001140a */
[----:B------:R-:W-:-:S04]  /*2a40*/  IMAD.WIDE.U32 R2, R33, R20, R38 ;  /* 0x0000001421027225 */ /* 0x000fc800078e0026 */
[----:B------:R-:W-:Y:S01]  /*2a50*/  IMAD R21, R33, R21, R0 ;  /* 0x0000001521157224 */ /* 0x000fe200078e0200 */
[----:B------:R-:W-:Y:S01]  /*2a60*/  IADD3 R6, P0, R10, R2, RZ ;  /* 0x000000020a067210 */ /* 0x000fe20007f1e0ff */
[----:B-1----:R-:W-:-:S03]  /*2a70*/  IMAD R0, R5, R50, RZ ;  /* 0x0000003205007224 */ /* 0x002fc600078e02ff */
[----:B------:R-:W-:Y:S01]  /*2a80*/  IADD3.X R7, R11, R3, R21, P0, !PT ;  /* 0x000000030b077210 */ /* 0x000fe200007fe415 */
[----:B------:R-:W-:Y:S01]  /*2a90*/  IMAD R49, R4, R51, R0 ;  /* 0x0000003304317224 */ /* 0x000fe200078e0200 */
[----:B------:R-:W-:Y:S01]  /*2aa0*/  ISETP.GT.AND P0, PT, R54, RZ, PT ;  /* 0x000000ff3600720c */ /* 0x000fe20003f04270 */
[----:B------:R-:W-:-:S03]  /*2ab0*/  IMAD.WIDE.U32 R2, R4, R50, R6 ;  /* 0x0000003204027225 */ /* 0x000fc600078e0006 */
[----:B------:R-:W-:Y:S01]  /*2ac0*/  ISETP.GT.AND P2, PT, R32, RZ, P0 ;  /* 0x000000ff2000720c */ /* 0x000fe20000744270 */
[----:B------:R-:W-:Y:S01]  /*2ad0*/  IMAD.IADD R0, R3, 0x1, R49 ;  /* 0x0000000103007824 */ /* 0x000fe200078e0231 */
[----:B--2---:R-:W-:-:S04]  /*2ae0*/  LEA R8, P1, R2, R52, 0x1 ;  /* 0x0000003402087211 */ /* 0x004fc800078208ff */
[----:B------:R-:W-:-:S07]  /*2af0*/  LEA.HI.X R9, R2, R53, R0, 0x1, P1 ;  /* 0x0000003502097211 */ /* 0x000fce00008f0c00 */
[----:B------:R0:W2:Y:S01]  /*2b00*/  @P2 LDG.E.LTC128B.U16 R0, desc[UR36][R8.64] ;  /* 0x0000002408002981 */ /* 0x0000a2000c1e1520 */
[----:B------:R-:W-:Y:S01]  /*2b10*/  IMAD.WIDE.U32 R2, R4, R50, R10 ;  /* 0x0000003204027225 */ /* 0x000fe200078e000a */
[----:B------:R-:W-:Y:S02]  /*2b20*/  BSSY B1, `(.L_x_35) ;  /* 0x0000014000017945 */ /* 0x000fe40003800000 */
[----:B------:R-:W-:-:S04]  /*2b30*/  IADD3 R12, P1, R38, R2, RZ ;  /* 0x00000002260c7210 */ /* 0x000fc80007f3e0ff */
[----:B------:R-:W-:Y:S02]  /*2b40*/  IADD3.X R13, R39, R49, R3, P1, !PT ;  /* 0x00000031270d7210 */ /* 0x000fe40000ffe403 */
[----:B0-----:R-:W-:Y:S01]  /*2b50*/  SHF.L.U64.HI R9, R50, 0x3, R51 ;  /* 0x0000000332097819 */ /* 0x001fe20000010233 */
[----:B------:R-:W-:-:S04]  /*2b60*/  IMAD.WIDE.U32 R12, R33, R20, R12 ;  /* 0x00000014210c7225 */ /* 0x000fc800078e000c */
[----:B------:R-:W-:Y:S02]  /*2b70*/  IMAD.IADD R8, R21, 0x1, R13 ;  /* 0x0000000115087824 */ /* 0x000fe400078e020d */
[----:B--2---:R-:W-:-:S05]  /*2b80*/  HADD2.F32 R2, -RZ, R0.H0_H0 ;  /* 0x20000000ff027230 */ /* 0x004fca0000004100 */
[----:B------:R-:W-:Y:S01]  /*2b90*/  FMUL R3, R2, R35 ;  /* 0x0000002302037220 */ /* 0x000fe20000400000 */
[----:B------:R-:W-:-:S03]  /*2ba0*/  LEA R2, P1, R14, UR4, 0x1 ;  /* 0x000000040e027c11 */ /* 0x000fc6000f8208ff */
[----:B------:R-:W-:Y:S01]  /*2bb0*/  FFMA R24, R24, R34, R3 ;  /* 0x0000002218187223 */ /* 0x000fe20000000003 */
[----:B------:R-:W-:Y:S02]  /*2bc0*/  LEA.HI.X R3, R14, UR5, R55, 0x1, P1 ;  /* 0x000000050e037c11 */ /* 0x000fe400088f0c37 */
[----:B------:R-:W-:Y:S02]  /*2bd0*/  ISETP.GT.AND P1, PT, R54, 0x1, PT ;  /* 0x000000013600780c */ /* 0x000fe40003f24270 */
[----:B------:R-:W-:Y:S02]  /*2be0*/  F2FP.F16.F32.PACK_AB R24, RZ, R24 ;  /* 0x00000018ff18723e */ /* 0x000fe400000000ff */
[----:B------:R-:W-:Y:S02]  /*2bf0*/  ISETP.GT.AND P3, PT, R32, RZ, P1 ;  /* 0x000000ff2000720c */ /* 0x000fe40000f64270 */
[C---:B------:R-:W-:Y:S01]  /*2c00*/  LEA R14, P4, R12.reuse, R52, 0x1 ;  /* 0x000000340c0e7211 */ /* 0x040fe200078808ff */
[----:B------:R0:W-:Y:S03]  /*2c10*/  @P2 STG.E.U16 desc[UR36][R2.64], R24 ;  /* 0x0000001802002986 */ /* 0x0001e6000c101524 */
[----:B------:R-:W-:Y:S01]  /*2c20*/  LEA.HI.X R15, R12, R53, R8, 0x1, P4 ;  /* 0x000000350c0f7211 */ /* 0x000fe200020f0c08 */
[----:B------:R-:W-:-:S06]  /*2c30*/  IMAD.SHL.U32 R8, R50, 0x8, RZ ;  /* 0x0000000832087824 */ /* 0x000fcc00078e00ff */
[----:B------:R-:W-:Y:S05]  /*2c40*/  @!P3 BRA `(.L_x_36) ;  /* 0x000000000004b947 */ /* 0x000fea0003800000 */
[----:B------:R1:W5:Y:S02]  /*2c50*/  LDG.E.LTC128B.U16 R0, desc[UR36][R14.64+0x2] ;  /* 0x000002240e007981 */ /* 0x000364000c1e1520 */
.L_x_36:
[----:B------:R-:W-:Y:S05]  /*2c60*/  BSYNC B1 ;  /* 0x0000000000017941 */ /* 0x000fea0003800000 */
.L_x_35:
[----:B-----5:R-:W-:Y:S01]  /*2c70*/  HADD2.F32 R12, -RZ, R0.H0_H0 ;  /* 0x20000000ff0c7230 */ /* 0x020fe20000004100 */
[----:B------:R-:W-:Y:S01]  /*2c80*/  ISETP.GT.AND P0, PT, R32, 0x8, P0 ;  /* 0x000000082000780c */ /* 0x000fe20000704270 */
[----:B------:R-:W-:-:S04]  /*2c90*/  IMAD.WIDE.U32 R8, R4, R50, R8 ;  /* 0x0000003204087225 */ /* 0x000fc800078e0008 */
[----:B------:R-:W-:Y:S01]  /*2ca0*/  FMUL R12, R12, R35 ;  /* 0x000000230c0c7220 */ /* 0x000fe20000400000 */
[----:B------:R-:W-:Y:S01]  /*2cb0*/  IMAD.IADD R49, R49, 0x1, R9 ;  /* 0x0000000131317824 */ /* 0x000fe200078e0209 */
[----:B------:R-:W-:Y:S02]  /*2cc0*/  IADD3 R5, P2, R6, R8, RZ ;  /* 0x0000000806057210 */ /* 0x000fe40007f5e0ff */
[----:B------:R-:W-:-:S03]  /*2cd0*/  FFMA R12, R25, R34, R12 ;  /* 0x00000022190c7223 */ /* 0x000fc6000000000c */
[----:B------:R-:W-:Y:S01]  /*2ce0*/  IMAD.X R6, R49, 0x1, R7, P2 ;  /* 0x0000000131067824 */ /* 0x000fe200010e0607 */
[C---:B------:R-:W-:Y:S02]  /*2cf0*/  LEA R4, P2, R5.reuse, R52, 0x1 ;  /* 0x0000003405047211 */ /* 0x040fe400078408ff */
[----:B------:R-:W-:Y:S02]  /*2d00*/  F2FP.F16.F32.PACK_AB R12, RZ, R12 ;  /* 0x0000000cff0c723e */ /* 0x000fe400000000ff */
[----:B------:R-:W-:Y:S02]  /*2d10*/  LEA.HI.X R5, R5, R53, R6, 0x1, P2 ;  /* 0x0000003505057211 */ /* 0x000fe400010f0c06 */
[----:B------:R-:W-:Y:S02]  /*2d20*/  PRMT R9, R12, 0x7610, R9 ;  /* 0x000076100c097816 */ /* 0x000fe40000000009 */
[----:B------:R-:W-:-:S03]  /*2d30*/  PRMT R12, R0, 0x7610, R12 ;  /* 0x00007610000c7816 */ /* 0x000fc6000000000c */
[----:B------:R2:W-:Y:S04]  /*2d40*/  @P3 STG.E.U16 desc[UR36][R2.64+0x2], R9 ;  /* 0x0000020902003986 */ /* 0x0005e8000c101524 */
[----:B------:R-:W3:Y:S01]  /*2d50*/  @P0 LDG.E.LTC128B.U16 R12, desc[UR36][R4.64] ;  /* 0x00000024040c0981 */ /* 0x000ee2000c1e1520 */
[----:B------:R-:W-:Y:S01]  /*2d60*/  IADD3 R8, P2, P3, R38, R8, R10 ;  /* 0x0000000826087210 */ /* 0x000fe20007b5e00a */
[----:B------:R-:W-:Y:S01]  /*2d70*/  BSSY B1, `(.L_x_37) ;  /* 0x0000011000017945 */ /* 0x000fe20003800000 */
[----:B------:R-:W-:Y:S02]  /*2d80*/  ISETP.GT.AND P1, PT, R32, 0x8, P1 ;  /* 0x000000082000780c */ /* 0x000fe40000f24270 */
[----:B--2---:R-:W-:Y:S02]  /*2d90*/  IADD3.X R9, R39, R49, R11, P2, P3 ;  /* 0x0000003127097210 */ /* 0x004fe400017e640b */
[----:B------:R-:W-:-:S02]  /*2da0*/  SHF.L.U64.HI R11, R42, 0x1, R41 ;  /* 0x000000012a0b7819 */ /* 0x000fc40000010229 */
[----:B------:R-:W-:Y:S01]  /*2db0*/  LEA R6, P2, R42, R2, 0x1 ;  /* 0x000000022a067211 */ /* 0x000fe200078408ff */
[----:B------:R-:W-:-:S03]  /*2dc0*/  IMAD.WIDE.U32 R8, R33, R20, R8 ;  /* 0x0000001421087225 */ /* 0x000fc600078e0008 */
[----:B------:R-:W-:Y:S01]  /*2dd0*/  LEA R10, P3, R8, R52, 0x1 ;  /* 0x00000034080a7211 */ /* 0x000fe200078608ff */
[----:B---3--:R-:W-:-:S05]  /*2de0*/  HADD2.F32 R0, -RZ, R12.H0_H0 ;  /* 0x2000000cff007230 */ /* 0x008fca0000004100 */
[----:B------:R-:W-:Y:S01]  /*2df0*/  FMUL R7, R0, R35 ;  /* 0x0000002300077220 */ /* 0x000fe20000400000 */
[----:B------:R-:W-:-:S03]  /*2e00*/  IMAD.IADD R0, R21, 0x1, R9 ;  /* 0x0000000115007824 */ /* 0x000fc600078e0209 */
[----:B------:R-:W-:-:S05]  /*2e10*/  FFMA R7, R26, R34, R7 ;  /* 0x000000221a077223 */ /* 0x000fca0000000007 */
[----:B------:R-:W-:Y:S01]  /*2e20*/  F2FP.F16.F32.PACK_AB R4, RZ, R7 ;  /* 0x00000007ff04723e */ /* 0x000fe200000000ff */
[----:B------:R-:W-:Y:S01]  /*2e30*/  IMAD.X R7, R11, 0x1, R3, P2 ;  /* 0x000000010b077824 */ /* 0x000fe200010e0603 */
[----:B------:R-:W-:-:S04]  /*2e40*/  LEA.HI.X R11, R8, R53, R0, 0x1, P3 ;  /* 0x00000035080b7211 */ /* 0x000fc800018f0c00 */
[----:B------:R2:W-:Y:S01]  /*2e50*/  @P0 STG.E.U16 desc[UR36][R6.64], R4 ;  /* 0x0000000406000986 */ /* 0x0005e2000c101524 */
[----:B------:R-:W-:Y:S05]  /*2e60*/  @!P1 BRA `(.L_x_38) ;  /* 0x0000000000049947 */ /* 0x000fea0003800000 */
[----:B------:R3:W5:Y:S02]  /*2e70*/  LDG.E.LTC128B.U16 R12, desc[UR36][R10.64+0x2] ;  /* 0x000002240a0c7981 */ /* 0x000764000c1e1520 */
.L_x_38:
[----:B------:R-:W-:Y:S05]  /*2e80*/  BSYNC B1 ;  /* 0x0000000000017941 */ /* 0x000fea0003800000 */
.L_x_37:
[----:B-----5:R-:W-:Y:S01]  /*2e90*/  HADD2.F32 R0, -RZ, R12.H0_H0 ;  /* 0x2000000cff007230 */ /* 0x020fe20000004100 */
[----:B------:R-:W-:Y:S01]  /*2ea0*/  ISETP.GT.AND P0, PT, R54, 0x8, PT ;  /* 0x000000083600780c */ /* 0x000fe20003f04270 */
[----:B--2---:R-:W-:Y:S01]  /*2eb0*/  @P1 IMAD.MOV.U32 R4, RZ, RZ, R6 ;  /* 0x000000ffff041224 */ /* 0x004fe200078e0006 */
[----:B------:R-:W-:Y:S01]  /*2ec0*/  BSSY B1, `(.L_x_39) ;  /* 0x0000009000017945 */ /* 0x000fe20003800000 */
[----:B------:R-:W-:Y:S02]  /*2ed0*/  @P1 IMAD.MOV.U32 R5, RZ, RZ, R7 ;  /* 0x000000ffff051224 */ /* 0x000fe400078e0007 */
[----:B------:R-:W-:Y:S01]  /*2ee0*/  FMUL R0, R0, R35 ;  /* 0x0000002300007220 */ /* 0x000fe20000400000 */
[----:B------:R-:W-:-:S03]  /*2ef0*/  ISETP.GT.AND P2, PT, R32, RZ, P0 ;  /* 0x000000ff2000720c */ /* 0x000fc60000744270 */
[----:B------:R-:W-:-:S05]  /*2f00*/  FFMA R0, R27, R34, R0 ;  /* 0x000000221b007223 */ /* 0x000fca0000000000 */
[----:B------:R-:W-:-:S05]  /*2f10*/  F2FP.F16.F32.PACK_AB R0, RZ, R0 ;  /* 0x00000000ff00723e */ /* 0x000fca00000000ff */
[----:B------:R2:W-:Y:S01]  /*2f20*/  @P1 STG.E.U16 desc[UR36][R4.64+0x2], R0 ;  /* 0x0000020004001986 */ /* 0x0005e2000c101524 */
[----:B------:R-:W-:Y:S05]  /*2f30*/  @!P2 BRA `(.L_x_40) ;  /* 0x000000000004a947 */ /* 0x000fea0003800000 */
[----:B------:R4:W5:Y:S02]  /*2f40*/  LDG.E.LTC128B.U16 R12, desc[UR36][R14.64+0x10] ;  /* 0x000010240e0c7981 */ /* 0x000964000c1e1520 */
.L_x_40:
[----:B------:R-:W-:Y:S05]  /*2f50*/  BSYNC B1 ;  /* 0x0000000000017941 */ /* 0x000fea0003800000 */
.L_x_39:
[----:B--2--5:R-:W-:Y:S01]  /*2f60*/  HADD2.F32 R0, -RZ, R12.H0_H0 ;  /* 0x2000000cff007230 */ /* 0x024fe20000004100 */
[----:B------:R-:W-:Y:S01]  /*2f70*/  ISETP.GT.AND P1, PT, R54, 0x9, PT ;  /* 0x000000093600780c */ /* 0x000fe20003f24270 */
[----:B------:R-:W-:Y:S03]  /*2f80*/  BSSY B1, `(.L_x_41) ;  /* 0x0000008000017945 */ /* 0x000fe60003800000 */
[----:B------:R-:W-:Y:S01]  /*2f90*/  FMUL R5, R0, R35 ;  /* 0x0000002300057220 */ /* 0x000fe20000400000 */
[----:B------:R-:W-:-:S03]  /*2fa0*/  ISETP.GT.AND P3, PT, R32, RZ, P1 ;  /* 0x000000ff2000720c */ /* 0x000fc60000f64270 */
[----:B------:R-:W-:-:S05]  /*2fb0*/  FFMA R5, R28, R34, R5 ;  /* 0x000000221c057223 */ /* 0x000fca0000000005 */
[----:B------:R-:W-:-:S05]  /*2fc0*/  F2FP.F16.F32.PACK_AB R5, RZ, R5 ;  /* 0x00000005ff05723e */ /* 0x000fca00000000ff */
[----:B------:R2:W-:Y:S01]  /*2fd0*/  @P2 STG.E.U16 desc[UR36][R2.64+0x10], R5 ;  /* 0x0000100502002986 */ /* 0x0005e2000c101524 */
[----:B------:R-:W-:Y:S05]  /*2fe0*/  @!P3 BRA `(.L_x_42) ;  /* 0x000000000004b947 */ /* 0x000fea0003800000 */
[----:B------:R0:W5:Y:S02]  /*2ff0*/  LDG.E.LTC128B.U16 R12, desc[UR36][R14.64+0x12] ;  /* 0x000012240e0c7981 */ /* 0x000164000c1e1520 */
.L_x_42:
[----:B------:R-:W-:Y:S05]  /*3000*/  BSYNC B1 ;  /* 0x0000000000017941 */ /* 0x000fea0003800000 */
.L_x_41:
[----:B-----5:R-:W-:Y:S01]  /*3010*/  HADD2.F32 R0, -RZ, R12.H0_H0 ;  /* 0x2000000cff007230 */ /* 0x020fe20000004100 */
[----:B------:R-:W-:Y:S01]  /*3020*/  ISETP.GT.AND P0, PT, R32, 0x8, P0 ;  /* 0x000000082000780c */ /* 0x000fe20000704270 */
[----:B------:R-:W-:Y:S03]  /*3030*/  BSSY B1, `(.L_x_43) ;  /* 0x0000007000017945 */ /* 0x000fe60003800000 */
[----:B------:R-:W-:-:S04]  /*3040*/  FMUL R0, R0, R35 ;  /* 0x0000002300007220 */ /* 0x000fc80000400000 */
[----:B------:R-:W-:-:S05]  /*3050*/  FFMA R0, R29, R34, R0 ;  /* 0x000000221d007223 */ /* 0x000fca0000000000 */
[----:B------:R-:W-:-:S05]  /*3060*/  F2FP.F16.F32.PACK_AB R0, RZ, R0 ;  /* 0x00000000ff00723e */ /* 0x000fca00000000ff */
[----:B------:R0:W-:Y:S01]  /*3070*/  @P3 STG.E.U16 desc[UR36][R2.64+0x12], R0 ;  /* 0x0000120002003986 */ /* 0x0001e2000c101524 */
[----:B------:R-:W-:Y:S05]  /*3080*/  @!P0 BRA `(.L_x_44) ;  /* 0x0000000000048947 */ /* 0x000fea0003800000 */
[----:B------:R0:W5:Y:S02]  /*3090*/  LDG.E.LTC128B.U16 R12, desc[UR36][R10.64+0x10] ;  /* 0x000010240a0c7981 */ /* 0x000164000c1e1520 */
.L_x_44:
[----:B------:R-:W-:Y:S05]  /*30a0*/  BSYNC B1 ;  /* 0x0000000000017941 */ /* 0x000fea0003800000 */
.L_x_43:
[----:B0----5:R-:W-:Y:S01]  /*30b0*/  HADD2.F32 R0, -RZ, R12.H0_H0 ;  /* 0x2000000cff007230 */ /* 0x021fe20000004100 */
[----:B------:R-:W-:Y:S01]  /*30c0*/  ISETP.GT.AND P1, PT, R32, 0x8, P1 ;  /* 0x000000082000780c */ /* 0x000fe20000f24270 */
[----:B--2---:R-:W-:Y:S01]  /*30d0*/  @P0 IMAD.MOV.U32 R2, RZ, RZ, R6 ;  /* 0x000000ffff020224 */ /* 0x004fe200078e0006 */
[----:B------:R-:W-:Y:S02]  /*30e0*/  BSSY B1, `(.L_x_45) ;  /* 0x0000009000017945 */ /* 0x000fe40003800000 */
[----:B------:R-:W-:-:S04]  /*30f0*/  FMUL R3, R0, R35 ;  /* 0x0000002300037220 */ /* 0x000fc80000400000 */
[----:B------:R-:W-:-:S05]  /*3100*/  FFMA R3, R30, R34, R3 ;  /* 0x000000221e037223 */ /* 0x000fca0000000003 */
[----:B------:R-:W-:-:S04]  /*3110*/  F2FP.F16.F32.PACK_AB R3, RZ, R3 ;  /* 0x00000003ff03723e */ /* 0x000fc800000000ff */
[----:B------:R-:W-:Y:S01]  /*3120*/  PRMT R0, R3, 0x7610, R0 ;  /* 0x0000761003007816 */ /* 0x000fe20000000000 */
[----:B------:R-:W-:-:S05]  /*3130*/  @P0 IMAD.MOV.U32 R3, RZ, RZ, R7 ;  /* 0x000000ffff030224 */ /* 0x000fca00078e0007 */
[----:B------:R0:W-:Y:S01]  /*3140*/  @P0 STG.E.U16 desc[UR36][R2.64+0x10], R0 ;  /* 0x0000100002000986 */ /* 0x0001e2000c101524 */
[----:B------:R-:W-:Y:S05]  /*3150*/  @!P1 BRA `(.L_x_46) ;  /* 0x0000000000049947 */ /* 0x000fea0003800000 */
[----:B------:R2:W5:Y:S02]  /*3160*/  LDG.E.LTC128B.U16 R12, desc[UR36][R10.64+0x12] ;  /* 0x000012240a0c7981 */ /* 0x000564000c1e1520 */
.L_x_46:
[----:B------:R-:W-:Y:S05]  /*3170*/  BSYNC B1 ;  /* 0x0000000000017941 */ /* 0x000fea0003800000 */
.L_x_45:
[----:B------:R-:W-:Y:S05]  /*3180*/  @!P1 BRA `(.L_x_47) ;  /* 0x0000000000d09947 */ /* 0x000fea0003800000 */
[----:B-----5:R-:W-:-:S05]  /*3190*/  HADD2.F32 R12, -RZ, R12.H0_H0 ;  /* 0x2000000cff0c7230 */ /* 0x020fca0000004100 */
[----:B------:R-:W-:-:S04]  /*31a0*/  FMUL R12, R12, R35 ;  /* 0x000000230c0c7220 */ /* 0x000fc80000400000 */
[----:B------:R-:W-:-:S05]  /*31b0*/  FFMA R12, R31, R34, R12 ;  /* 0x000000221f0c7223 */ /* 0x000fca000000000c */
[----:B------:R-:W-:-:S05]  /*31c0*/  F2FP.F16.F32.PACK_AB R12, RZ, R12 ;  /* 0x0000000cff0c723e */ /* 0x000fca00000000ff */
[----:B------:R0:W-:Y:S01]  /*31d0*/  STG.E.U16 desc[UR36][R6.64+0x12], R12 ;  /* 0x0000120c06007986 */ /* 0x0001e2000c101524 */
[----:B------:R-:W-:Y:S05]  /*31e0*/  BRA `(.L_x_47) ;  /* 0x0000000000b87947 */ /* 0x000fea0003800000 */
.L_x_34:
[----:B------:R-:W-:Y:S01]  /*31f0*/  IMAD R0, R2, -0x10, R43 ;  /* 0xfffffff002007824 */ /* 0x000fe200078e022b */
[----:B------:R-:W-:Y:S01]  /*3200*/  ULDC.64 UR4, c[0x0][0x5c0] ;  /* 0x0001700000047ab9 */ /* 0x000fe20000000a00 */
[----:B------:R-:W-:Y:S02]  /*3210*/  IMAD R32, R32, -0x40, R47 ;  /* 0xffffffc020207824 */ /* 0x000fe400078e022f */
[-C--:B------:R-:W-:Y:S01]  /*3220*/  FMUL R24, R24, R34.reuse ;  /* 0x0000002218187220 */ /* 0x080fe20000400000 */
[----:B------:R-:W-:Y:S01]  /*3230*/  LEA R2, P0, R14, UR4, 0x1 ;  /* 0x000000040e027c11 */ /* 0x000fe2000f8008ff */
[-C--:B------:R-:W-:Y:S01]  /*3240*/  FMUL R25, R25, R34.reuse ;  /* 0x0000002219197220 */ /* 0x080fe20000400000 */
[----:B------:R-:W-:Y:S01]  /*3250*/  ISETP.GT.AND P1, PT, R0, RZ, PT ;  /* 0x000000ff0000720c */ /* 0x000fe20003f24270 */
[-C--:B------:R-:W-:Y:S01]  /*3260*/  FMUL R26, R26, R34.reuse ;  /* 0x000000221a1a7220 */ /* 0x080fe20000400000 */
[----:B------:R-:W-:Y:S01]  /*3270*/  ISETP.GT.AND P3, PT, R0, 0x1, PT ;  /* 0x000000010000780c */ /* 0x000fe20003f64270 */
[-C--:B------:R-:W-:Y:S01]  /*3280*/  FMUL R27, R27, R34.reuse ;  /* 0x000000221b1b7220 */ /* 0x080fe20000400000 */
[----:B------:R-:W-:Y:S01]  /*3290*/  ISETP.GT.AND P5, PT, R32, RZ, P1 ;  /* 0x000000ff2000720c */ /* 0x000fe20000fa4270 */
[-C--:B------:R-:W-:Y:S01]  /*32a0*/  FMUL R28, R28, R34.reuse ;  /* 0x000000221c1c7220 */ /* 0x080fe20000400000 */
[----:B------:R-:W-:Y:S01]  /*32b0*/  ISETP.GT.AND P4, PT, R32, RZ, P3 ;  /* 0x000000ff2000720c */ /* 0x000fe20001f84270 */
[----:B------:R-:W-:Y:S01]  /*32c0*/  FMUL R29, R29, R34 ;  /* 0x000000221d1d7220 */ /* 0x000fe20000400000 */
[----:B------:R-:W-:Y:S01]  /*32d0*/  F2FP.F16.F32.PACK_AB R24, RZ, R24 ;  /* 0x00000018ff18723e */ /* 0x000fe200000000ff */
[-C--:B------:R-:W-:Y:S01]  /*32e0*/  FMUL R30, R30, R34.reuse ;  /* 0x000000221e1e7220 */ /* 0x080fe20000400000 */
[----:B------:R-:W-:Y:S01]  /*32f0*/  LEA.HI.X R3, R14, UR5, R55, 0x1, P0 ;  /* 0x000000050e037c11 */ /* 0x000fe200080f0c37 */
[----:B------:R-:W-:Y:S01]  /*3300*/  FMUL R31, R31, R34 ;  /* 0x000000221f1f7220 */ /* 0x000fe20000400000 */
[----:B------:R-:W-:-:S02]  /*3310*/  F2FP.F16.F32.PACK_AB R25, RZ, R25 ;  /* 0x00000019ff19723e */ /* 0x000fc400000000ff */
[----:B------:R-:W-:Y:S02]  /*3320*/  SHF.L.U64.HI R5, R42, 0x1, R41 ;  /* 0x000000012a057819 */ /* 0x000fe40000010229 */
[----:B------:R-:W-:Y:S01]  /*3330*/  ISETP.GT.AND P2, PT, R0, 0x8, PT ;  /* 0x000000080000780c */ /* 0x000fe20003f44270 */
[----:B------:R-:W-:Y:S01]  /*3340*/  @P5 STG.E.U16 desc[UR36][R2.64], R24 ;  /* 0x0000001802005986 */ /* 0x000fe2000c101524 */
[----:B------:R-:W-:Y:S02]  /*3350*/  LEA R4, P5, R42, R2, 0x1 ;  /* 0x000000022a047211 */ /* 0x000fe400078a08ff */
[----:B------:R-:W-:Y:S01]  /*3360*/  ISETP.GT.AND P0, PT, R0, 0x9, PT ;  /* 0x000000090000780c */ /* 0x000fe20003f04270 */
[----:B------:R-:W-:Y:S01]  /*3370*/  @P4 STG.E.U16 desc[UR36][R2.64+0x2], R25 ;  /* 0x0000021902004986 */ /* 0x000fe2000c101524 */
[C---:B------:R-:W-:Y:S01]  /*3380*/  ISETP.GT.AND P1, PT, R32.reuse, 0x8, P1 ;  /* 0x000000082000780c */ /* 0x040fe20000f24270 */
[----:B------:R-:W-:Y:S01]  /*3390*/  IMAD.X R5, R5, 0x1, R3, P5 ;  /* 0x0000000105057824 */ /* 0x000fe200028e0603 */
[----:B------:R-:W-:-:S02]  /*33a0*/  ISETP.GT.AND P3, PT, R32, 0x8, P3 ;  /* 0x000000082000780c */ /* 0x000fc40001f64270 */
[C---:B------:R-:W-:Y:S02]  /*33b0*/  ISETP.GT.AND P4, PT, R32.reuse, RZ, P2 ;  /* 0x000000ff2000720c */ /* 0x040fe40001784270 */
[C---:B------:R-:W-:Y:S02]  /*33c0*/  ISETP.GT.AND P5, PT, R32.reuse, RZ, P0 ;  /* 0x000000ff2000720c */ /* 0x040fe400007a4270 */
[C---:B------:R-:W-:Y:S02]  /*33d0*/  ISETP.GT.AND P2, PT, R32.reuse, 0x8, P2 ;  /* 0x000000082000780c */ /* 0x040fe40001744270 */
[----:B------:R-:W-:Y:S02]  /*33e0*/  F2FP.F16.F32.PACK_AB R26, RZ, R26 ;  /* 0x0000001aff1a723e */ /* 0x000fe400000000ff */
[----:B------:R-:W-:Y:S02]  /*33f0*/  F2FP.F16.F32.PACK_AB R27, RZ, R27 ;  /* 0x0000001bff1b723e */ /* 0x000fe400000000ff */
[----:B------:R-:W-:Y:S01]  /*3400*/  ISETP.GT.AND P0, PT, R32, 0x8, P0 ;  /* 0x000000082000780c */ /* 0x000fe20000704270 */
[----:B------:R-:W-:Y:S01]  /*3410*/  @P1 STG.E.U16 desc[UR36][R4.64], R26 ;  /* 0x0000001a04001986 */ /* 0x000fe2000c101524 */
[----:B------:R-:W-:-:S02]  /*3420*/  F2FP.F16.F32.PACK_AB R28, RZ, R28 ;  /* 0x0000001cff1c723e */ /* 0x000fc400000000ff */
[----:B------:R-:W-:Y:S01]  /*3430*/  F2FP.F16.F32.PACK_AB R29, RZ, R29 ;  /* 0x0000001dff1d723e */ /* 0x000fe200000000ff */
[----:B------:R-:W-:Y:S01]  /*3440*/  @P3 STG.E.U16 desc[UR36][R4.64+0x2], R27 ;  /* 0x0000021b04003986 */ /* 0x000fe2000c101524 */
[----:B------:R-:W-:Y:S02]  /*3450*/  F2FP.F16.F32.PACK_AB R30, RZ, R30 ;  /* 0x0000001eff1e723e */ /* 0x000fe400000000ff */
[----:B------:R-:W-:Y:S01]  /*3460*/  F2FP.F16.F32.PACK_AB R31, RZ, R31 ;  /* 0x0000001fff1f723e */ /* 0x000fe200000000ff */
[----:B------:R-:W-:Y:S04]  /*3470*/  @P4 STG.E.U16 desc[UR36][R2.64+0x10], R28 ;  /* 0x0000101c02004986 */ /* 0x000fe8000c101524 */
[----:B------:R0:W-:Y:S02]  /*3480*/  @P5 STG.E.U16 desc[UR36][R2.64+0x12], R29 ;  /* 0x0000121d02005986 */ /* 0x0001e4000c101524 */
[----:B0-----:R-:W-:-:S02]  /*3490*/  @P2 IMAD.MOV.U32 R2, RZ, RZ, R4 ;  /* 0x000000ffff022224 */ /* 0x001fc400078e0004 */
[----:B------:R-:W-:-:S05]  /*34a0*/  @P2 IMAD.MOV.U32 R3, RZ, RZ, R5 ;  /* 0x000000ffff032224 */ /* 0x000fca00078e0005 */
[----:B------:R0:W-:Y:S04]  /*34b0*/  @P2 STG.E.U16 desc[UR36][R2.64+0x10], R30 ;  /* 0x0000101e02002986 */ /* 0x0001e8000c101524 */
[----:B------:R0:W-:Y:S02]  /*34c0*/  @P0 STG.E.U16 desc[UR36][R4.64+0x12], R31 ;  /* 0x0000121f04000986 */ /* 0x0001e4000c101524 */
.L_x_47:
[----:B------:R-:W-:Y:S05]  /*34d0*/  BSYNC B0 ;  /* 0x0000000000007941 */ /* 0x000fea0003800000 */
.L_x_33:
[----:B------:R-:W-:Y:S01]  /*34e0*/  LEA R22, P0, R16, R22, 0x1 ;  /* 0x0000001610167211 */ /* 0x000fe200078008ff */
[----:B------:R-:W-:Y:S01]  /*34f0*/  ULDC.64 UR4, c[0x0][0x650] ;  /* 0x0001940000047ab9 */ /* 0x000fe20000000a00 */
[----:B0-----:R-:W-:Y:S02]  /*3500*/  IMAD.U32 R0, RZ, RZ, UR42 ;  /* 0x0000002aff007e24 */ /* 0x001fe4000f8e00ff */
[----:B------:R-:W-:Y:S02]  /*3510*/  IMAD.MOV.U32 R32, RZ, RZ, -0x1 ;  /* 0xffffffffff207424 */ /* 0x000fe400078e00ff */
[----:B------:R-:W-:Y:S01]  /*3520*/  IMAD.X R19, R44, 0x1, R19, P0 ;  /* 0x000000012c137824 */ /* 0x000fe200000e0613 */
[----:B------:R-:W-:Y:S01]  /*3530*/  ISETP.GE.U32.AND P0, PT, R22, UR4, PT ;  /* 0x0000000416007c0c */ /* 0x000fe2000bf06070 */
[----:B------:R0:W-:Y:S01]  /*3540*/  SYNCS.ARRIVE.TRANS64.A1T0 RZ, [R0+UR45], RZ ;  /* 0x000000ff00ff79a7 */ /* 0x0001e2000810002d */
[----:B------:R-:W-:Y:S02]  /*3550*/  IMAD.MOV.U32 R2, RZ, RZ, -0x1 ;  /* 0xffffffffff027424 */ /* 0x000fe400078e00ff */
[----:B------:R-:W-:Y:S01]  /*3560*/  ISETP.GE.U32.AND.EX P0, PT, R19, UR5, PT, P0 ;  /* 0x0000000513007c0c */ /* 0x000fe2000bf06100 */
[----:B------:R-:W-:Y:S01]  /*3570*/  IMAD.MOV.U32 R33, RZ, RZ, -0x1 ;  /* 0xffffffffff217424 */ /* 0x000fe200078e00ff */
[----:B0-----:R-:W-:-:S11]  /*3580*/  PRMT R0, RZ, 0x7610, R0 ;  /* 0x00007610ff007816 */ /* 0x001fd60000000000 */
[----:B------:R-:W-:Y:S05]  /*3590*/  @P0 BRA `(.L_x_48) ;  /* 0x0000000400580947 */ /* 0x000fea0003800000 */
[----:B------:R-:W0:Y:S01]  /*35a0*/  LDC.64 R8, c[0x0][0x628] ;  /* 0x00018a00ff087b82 */ /* 0x000e220000000a00 */
[----:B-1--4-:R-:W1:Y:S01]  /*35b0*/  S2R R14, SR_CTAID.X ;  /* 0x00000000000e7919 */ /* 0x012e620000002500 */
[----:B------:R-:W-:Y:S02]  /*35c0*/  IMAD.MOV.U32 R6, RZ, RZ, R22 ;  /* 0x000000ffff067224 */ /* 0x000fe400078e0016 */
[----:B------:R-:W-:Y:S01]  /*35d0*/  IMAD.MOV.U32 R7, RZ, RZ, R19 ;  /* 0x000000ffff077224 */ /* 0x000fe200078e0013 */
[----:B------:R-:W4:Y:S03]  /*35e0*/  S2R R15, SR_CTAID.Y ;  /* 0x00000000000f7919 */ /* 0x000f260000002600 */
[----:B------:R-:W1:Y:S08]  /*35f0*/  LDC R0, c[0x0][0x630] ;  /* 0x00018c00ff007b82 */ /* 0x000e700000000800 */
[----:B-----5:R-:W1:Y:S01]  /*3600*/  LDC.64 R12, c[0x0][0x620] ;  /* 0x00018800ff0c7b82 */ /* 0x020e620000000a00 */
[----:B0-----:R-:W-:-:S04]  /*3610*/  ISETP.NE.U32.AND P0, PT, R8, RZ, PT ;  /* 0x000000ff0800720c */ /* 0x001fc80003f05070 */
[----:B------:R-:W-:-:S13]  /*3620*/  ISETP.NE.AND.EX P0, PT, R9, RZ, PT, P0 ;  /* 0x000000ff0900720c */ /* 0x000fda0003f05300 */
[----:B-1--4-:R-:W-:Y:S05]  /*3630*/  @!P0 BRA `(.L_x_49) ;  /* 0x0000000000288947 */ /* 0x012fea0003800000 */
[----:B------:R-:W0:Y:S02]  /*3640*/  LDC R3, c[0x0][0x634] ;  /* 0x00018d00ff037b82 */ /* 0x000e240000000800 */
[----:B0-----:R-:W-:-:S05]  /*3650*/  IADD3 R7, P0, R22, R3, RZ ;  /* 0x0000000316077210 */ /* 0x001fca0007f1e0ff */
[----:B--23--:R-:W-:-:S04]  /*3660*/  IMAD.X R11, RZ, RZ, R19, P0 ;  /* 0x000000ffff0b7224 */ /* 0x00cfc800000e0613 */
[----:B------:R-:W-:-:S04]  /*3670*/  IMAD.WIDE.U32 R2, R11, R8, RZ ;  /* 0x000000080b027225 */ /* 0x000fc800078e00ff */
[----:B------:R-:W-:-:S04]  /*3680*/  IMAD.WIDE.U32 R4, P0, R7, R9, R2 ;  /* 0x0000000907047225 */ /* 0x000fc80007800002 */
[----:B------:R-:W-:-:S04]  /*3690*/  IMAD.WIDE.U32 R2, R7, R8, RZ ;  /* 0x0000000807027225 */ /* 0x000fc800078e00ff */
[----:B------:R-:W-:Y:S01]  /*36a0*/  IMAD.X R7, RZ, RZ, RZ, P0 ;  /* 0x000000ffff077224 */ /* 0x000fe200000e06ff */
[----:B------:R-:W-:Y:S01]  /*36b0*/  IADD3 RZ, P0, R3, R4, RZ ;  /* 0x0000000403ff7210 */ /* 0x000fe20007f1e0ff */
[----:B------:R-:W-:-:S04]  /*36c0*/  IMAD.MOV.U32 R6, RZ, RZ, R5 ;  /* 0x000000ffff067224 */ /* 0x000fc800078e0005 */
[----:B------:R-:W-:-:S08]  /*36d0*/  IMAD.WIDE.U32.X R6, R11, R9, R6, P0 ;  /* 0x000000090b067225 */ /* 0x000fd000000e0406 */
.L_x_49:
[-CC-:B------:R-:W-:Y:S01]  /*36e0*/  SHF.R.U64 R33, R6, R0.reuse, R7.reuse ;  /* 0x0000000006217219 */ /* 0x180fe20000001207 */
[----:B------:R-:W0:Y:S01]  /*36f0*/  LDC.64 R28, c[0x0][0x640] ;  /* 0x00019000ff1c7b82 */ /* 0x000e220000000a00 */
[----:B------:R-:W-:Y:S01]  /*3700*/  SHF.R.U32.HI R0, RZ, R0, R7 ;  /* 0x00000000ff007219 */ /* 0x000fe20000011607 */
[----:B------:R-:W-:Y:S01]  /*3710*/  IMAD.MOV.U32 R2, RZ, RZ, R22 ;  /* 0x000000ffff027224 */ /* 0x000fe200078e0016 */
[----:B------:R-:W-:Y:S01]  /*3720*/  IADD3 R5, P0, RZ, -R33, RZ ;  /* 0x80000021ff057210 */ /* 0x000fe20007f1e0ff */
[----:B------:R-:W-:Y:S01]  /*3730*/  ULDC UR4, c[0x0][0x150] ;  /* 0x0000540000047ab9 */ /* 0x000fe20000000800 */
[----:B------:R-:W-:-:S03]  /*3740*/  I2FP.F32.U32 R6, R14 ;  /* 0x0000000e00067245 */ /* 0x000fc60000201000 */
[----:B------:R-:W1:Y:S01]  /*3750*/  LDC R4, c[0x0][0x618] ;  /* 0x00018600ff047b82 */ /* 0x000e620000000800 */
[----:B------:R-:W-:Y:S02]  /*3760*/  IMAD.X R3, RZ, RZ, ~R0, P0 ;  /* 0x000000ffff037224 */ /* 0x000fe400000e0e00 */
[----:B------:R-:W-:Y:S01]  /*3770*/  FMUL R6, R6, UR4 ;  /* 0x0000000406067c20 */ /* 0x000fe20008400000 */
[----:B------:R-:W-:Y:S01]  /*3780*/  ULDC UR4, c[0x0][0x154] ;  /* 0x0000550000047ab9 */ /* 0x000fe20000000800 */
[-C--:B------:R-:W-:Y:S02]  /*3790*/  IMAD R0, R3, R12.reuse, RZ ;  /* 0x0000000c03007224 */ /* 0x080fe400078e02ff */
[----:B------:R-:W-:Y:S01]  /*37a0*/  IMAD.MOV.U32 R3, RZ, RZ, R19 ;  /* 0x000000ffff037224 */ /* 0x000fe200078e0013 */
[----:B------:R-:W2:Y:S01]  /*37b0*/  LDC R24, c[0x0][0x608] ;  /* 0x00018200ff187b82 */ /* 0x000ea20000000800 */
[----:B------:R-:W4:Y:S01]  /*37c0*/  F2I.U32.TRUNC.NTZ R6, R6 ;  /* 0x0000000600067305 */ /* 0x000f22000020f000 */
[----:B------:R-:W-:-:S04]  /*37d0*/  IMAD.WIDE.U32 R2, R5, R12, R2 ;  /* 0x0000000c05027225 */ /* 0x000fc800078e0002 */
[----:B------:R-:W-:Y:S02]  /*37e0*/  IMAD R5, R5, R13, R0 ;  /* 0x0000000d05057224 */ /* 0x000fe400078e0200 */
[----:B------:R-:W5:Y:S01]  /*37f0*/  LDC R26, c[0x0][0x658] ;  /* 0x00019600ff1a7b82 */ /* 0x000f620000000800 */
[----:B------:R-:W-:Y:S01]  /*3800*/  I2FP.F32.U32 R0, R15 ;  /* 0x0000000f00007245 */ /* 0x000fe20000201000 */
[----:B------:R-:W-:Y:S01]  /*3810*/  IMAD.IADD R3, R3, 0x1, R5 ;  /* 0x0000000103037824 */ /* 0x000fe200078e0205 */
[----:B0-----:R-:W-:-:S03]  /*3820*/  ISETP.NE.U32.AND P0, PT, R28, RZ, PT ;  /* 0x000000ff1c00720c */ /* 0x001fc60003f05070 */
[----:B------:R-:W-:Y:S02]  /*3830*/  FMUL R0, R0, UR4 ;  /* 0x0000000400007c20 */ /* 0x000fe40008400000 */
[----:B------:R-:W0:Y:S01]  /*3840*/  LDC R7, c[0x0][0x144] ;  /* 0x00005100ff077b82 */ /* 0x000e220000000800 */
[-CC-:B-1----:R-:W-:Y:S01]  /*3850*/  SHF.R.U64 R8, R2, R4.reuse, R3.reuse ;  /* 0x0000000402087219 */ /* 0x182fe20000001203 */
[----:B------:R1:W0:Y:S01]  /*3860*/  F2I.U32.TRUNC.NTZ R12, R0 ;  /* 0x00000000000c7305 */ /* 0x000222000020f000 */
[----:B------:R-:W-:Y:S01]  /*3870*/  ISETP.NE.AND.EX P0, PT, R29, RZ, PT, P0 ;  /* 0x000000ff1d00720c */ /* 0x000fe20003f05300 */
[----:B----4-:R-:W-:Y:S01]  /*3880*/  IMAD.MOV R6, RZ, RZ, -R6 ;  /* 0x000000ffff067224 */ /* 0x010fe200078e0a06 */
[----:B------:R-:W-:-:S03]  /*3890*/  SHF.R.U32.HI R3, RZ, R4, R3 ;  /* 0x00000004ff037219 */ /* 0x000fc60000011603 */
[----:B------:R-:W4:Y:S01]  /*38a0*/  LDC R20, c[0x0][0x148] ;  /* 0x00005200ff147b82 */ /* 0x000f220000000800 */
[-CC-:B--23--:R-:W-:Y:S02]  /*38b0*/  SHF.R.U64 R10, R8, R24.reuse, R3.reuse ;  /* 0x00000018080a7219 */ /* 0x18cfe40000001203 */
[----:B------:R-:W-:-:S05]  /*38c0*/  SHF.R.U32.HI R3, RZ, R24, R3 ;  /* 0x00000018ff037219 */ /* 0x000fca0000011603 */
[----:B------:R-:W2:Y:S01]  /*38d0*/  LDC R25, c[0x0][0x648] ;  /* 0x00019200ff197b82 */ /* 0x000ea20000000800 */
[-CC-:B-----5:R-:W-:Y:S02]  /*38e0*/  SHF.R.U64 R11, R10, R26.reuse, R3.reuse ;  /* 0x0000001a0a0b7219 */ /* 0x1a0fe40000001203 */
[----:B------:R-:W-:-:S03]  /*38f0*/  SHF.R.U32.HI R3, RZ, R26, R3 ;  /* 0x0000001aff037219 */ /* 0x000fc60000011603 */
[----:B------:R-:W-:Y:S02]  /*3900*/  IMAD.MOV.U32 R2, RZ, RZ, R11 ;  /* 0x000000ffff027224 */ /* 0x000fe400078e000b */
[----:B------:R-:W3:Y:S01]  /*3910*/  LDC R27, c[0x0][0x638] ;  /* 0x00018e00ff1b7b82 */ /* 0x000ee20000000800 */
[----:B0-----:R-:W-:-:S07]  /*3920*/  IMAD R13, R7, R6, R14 ;  /* 0x00000006070d7224 */ /* 0x001fce00078e020e */
[----:B------:R-:W0:Y:S08]  /*3930*/  LDC R30, c[0x0][0x610] ;  /* 0x00018400ff1e7b82 */ /* 0x000e300000000800 */
[----:B------:R-:W0:Y:S01]  /*3940*/  LDC R21, c[0x0][0x600] ;  /* 0x00018000ff157b82 */ /* 0x000e220000000800 */
[----:B-1--4-:R-:W-:Y:S05]  /*3950*/  @!P0 BRA `(.L_x_50) ;  /* 0x0000000000288947 */ /* 0x012fea0003800000 */
        /* <DEDUP_REMOVED lines=10> */
.L_x_50:
[----:B------:R-:W-:Y:S01]  /*3a00*/  ISETP.NE.AND P0, PT, R23, 0x1, PT ;  /* 0x000000011700780c */ /* 0x000fe20003f05270 */
[----:B0-----:R-:W-:Y:S01]  /*3a10*/  VIADD R5, R21, 0xffffffff ;  /* 0xffffffff15057836 */ /* 0x001fe20000000000 */
[----:B--2---:R-:W-:Y:S01]  /*3a20*/  SHF.R.U64 R0, R2, R25, R3 ;  /* 0x0000001902007219 */ /* 0x004fe20000001203 */
[----:B------:R-:W-:Y:S01]  /*3a30*/  IMAD.MOV R12, RZ, RZ, -R12 ;  /* 0x000000ffff0c7224 */ /* 0x000fe200078e0a0c */
[----:B------:R-:W-:-:S03]  /*3a40*/  LOP3.LUT R3, R10, R45, RZ, 0xc0, !PT ;  /* 0x0000002d0a037212 */ /* 0x000fc600078ec0ff */
[----:B------:R-:W-:Y:S02]  /*3a50*/  IMAD.MOV R2, RZ, RZ, -R0 ;  /* 0x000000ffff027224 */ /* 0x000fe400078e0a00 */
[----:B------:R-:W-:Y:S01]  /*3a60*/  IMAD R32, R40, R0, R3 ;  /* 0x0000000028207224 */ /* 0x000fe200078e0203 */
[----:B------:R-:W-:Y:S01]  /*3a70*/  LOP3.LUT R0, R8, R5, RZ, 0xc0, !PT ;  /* 0x0000000508007212 */ /* 0x000fe200078ec0ff */
[----:B---3--:R-:W-:Y:S02]  /*3a80*/  IMAD R3, R2, R27, R11 ;  /* 0x0000001b02037224 */ /* 0x008fe400078e020b */
[----:B------:R-:W-:Y:S02]  /*3a90*/  @P0 IMAD R13, R20, R12, R15 ;  /* 0x0000000c140d0224 */ /* 0x000fe400078e020f */
[----:B------:R-:W-:Y:S02]  /*3aa0*/  IMAD.MOV.U32 R2, RZ, RZ, 0x1 ;  /* 0x00000001ff027424 */ /* 0x000fe400078e00ff */
[----:B------:R-:W-:-:S02]  /*3ab0*/  IMAD R32, R32, R30, R13 ;  /* 0x0000001e20207224 */ /* 0x000fc400078e020d */
[--C-:B------:R-:W-:Y:S01]  /*3ac0*/  IMAD R3, R3, R21, R0.reuse ;  /* 0x0000001503037224 */ /* 0x100fe200078e0200 */
[----:B------:R-:W-:-:S04]  /*3ad0*/  PRMT R0, R2, 0x7610, R0 ;  /* 0x0000761002007816 */ /* 0x000fc80000000000 */
[----:B------:R-:W-:Y:S02]  /*3ae0*/  SEL R2, R3, R32, !P0 ;  /* 0x0000002003027207 */ /* 0x000fe40004000000 */
[----:B------:R-:W-:-:S07]  /*3af0*/  SEL R32, R32, R3, !P0 ;  /* 0x0000000320207207 */ /* 0x000fce0004000000 */
.L_x_48:
[----:B------:R-:W-:Y:S02]  /*3b00*/  LOP3.LUT P0, RZ, R0, 0xff, RZ, 0xc0, !PT ;  /* 0x000000ff00ff7812 */ /* 0x000fe4000780c0ff */
[----:B------:R-:W-:-:S11]  /*3b10*/  LOP3.LUT R48, R48, 0x1, RZ, 0x3c, !PT ;  /* 0x0000000130307812 */ /* 0x000fd600078e3cff */
[----:B------:R-:W-:Y:S05]  /*3b20*/  @!P0 EXIT ;  /* 0x000000000000894d */ /* 0x000fea0003800000 */
[----:B------:R-:W-:Y:S05]  /*3b30*/  BRA `(.L_x_51) ;  /* 0xffffffe400507947 */ /* 0x000fea000383ffff */
.L_x_14:
[----:B------:R-:W-:-:S08]  /*3b40*/  ISETP.NE.AND P0, PT, R5, RZ, PT ;  /* 0x000000ff0500720c */ /* 0x000fd00003f05270 */
[----:B-----5:R-:W0:-:S00]  /*3b50*/  USETMAXREG.DEALLOC.CTAPOOL 0x28 ;  /* 0x00000028000079c8 */ /* 0x020e0000080e0500 */
[----:B------:R-:W-:Y:S05]  /*3b60*/  @P0 EXIT ;  /* 0x000000000000094d */ /* 0x000fea0003800000 */
[----:B0-----:R-:W-:Y:S01]  /*3b70*/  LOP3.LUT P0, RZ, R8, 0xff, RZ, 0xc0, !PT ;  /* 0x000000ff08ff7812 */ /* 0x001fe2000780c0ff */
[----:B------:R-:W-:Y:S02]  /*3b80*/  IMAD.MOV.U32 R6, RZ, RZ, 0x1 ;  /* 0x00000001ff067424 */ /* 0x000fe400078e00ff */
[----:B------:R-:W-:-:S10]  /*3b90*/  IMAD.MOV.U32 R7, RZ, RZ, RZ ;  /* 0x000000ffff077224 */ /* 0x000fd400078e00ff */
[----:B------:R-:W-:Y:S05]  /*3ba0*/  @!P0 BRA `(.L_x_52) ;  /* 0x0000000c00148947 */ /* 0x000fea0003800000 */
[----:B------:R-:W-:Y:S01]  /*3bb0*/  LOP3.LUT P0, RZ, R4, 0x1f, RZ, 0xc0, !PT ;  /* 0x0000001f04ff7812 */ /* 0x000fe2000780c0ff */
[----:B------:R-:W-:Y:S01]  /*3bc0*/  ULDC UR6, c[0x0][0x658] ;  /* 0x0001960000067ab9 */ /* 0x000fe20000000800 */
[----:B------:R-:W-:Y:S01]  /*3bd0*/  UMOV UR7, 0xffffffff ;  /* 0xffffffff00077882 */ /* 0x000fe20000000000 */
[----:B------:R-:W-:Y:S01]  /*3be0*/  BSSY B0, `(.L_x_52) ;  /* 0x00000c1000007945 */ /* 0x000fe20003800000 */
[----:B------:R-:W-:Y:S01]  /*3bf0*/  USHF.L.U32 UR7, UR7, UR6, URZ ;  /* 0x0000000607077299 */ /* 0x000fe2000800063f */
[C---:B------:R-:W-:Y:S01]  /*3c00*/  ISETP.NE.AND P2, PT, R3.reuse, RZ, PT ;  /* 0x000000ff0300720c */ /* 0x040fe20003f45270 */
[----:B------:R-:W-:Y:S01]  /*3c10*/  IMAD.MOV.U32 R9, RZ, RZ, 0x1 ;  /* 0x00000001ff097424 */ /* 0x000fe200078e00ff */
[----:B------:R-:W-:Y:S01]  /*3c20*/  ISETP.NE.OR P0, PT, R3, RZ, !P0 ;  /* 0x000000ff0300720c */ /* 0x000fe20004705670 */
[----:B------:R-:W-:Y:S01]  /*3c30*/  IMAD.MOV.U32 R6, RZ, RZ, 0x1 ;  /* 0x00000001ff067424 */ /* 0x000fe200078e00ff */
[----:B------:R-:W-:Y:S01]  /*3c40*/  LOP3.LUT R8, R18, 0x2, RZ, 0xfc, !PT ;  /* 0x0000000212087812 */ /* 0x000fe200078efcff */
[----:B------:R-:W-:Y:S01]  /*3c50*/  IMAD.MOV.U32 R7, RZ, RZ, RZ ;  /* 0x000000ffff077224 */ /* 0x000fe200078e00ff */
[----:B------:R-:W-:Y:S01]  /*3c60*/  ULDC UR5, c[0x0][0x600] ;  /* 0x0001800000057ab9 */ /* 0x000fe20000000800 */
[----:B------:R-:W-:Y:S01]  /*3c70*/  UMOV UR8, 0x1 ;  /* 0x0000000100087882 */ /* 0x000fe20000000000 */
[----:B------:R-:W-:-:S02]  /*3c80*/  UIADD3 UR22, UR4, 0x1, URZ ;  /* 0x0000000104167890 */ /* 0x000fc4000fffe03f */
[----:B------:R-:W-:Y:S02]  /*3c90*/  UIADD3 UR16, UR5, -0x1, URZ ;  /* 0xffffffff05107890 */ /* 0x000fe4000fffe03f */
[----:B------:R-:W-:Y:S02]  /*3ca0*/  USHF.L.U32 UR18, UR8, UR6, URZ ;  /* 0x0000000608127299 */ /* 0x000fe4000800063f */
[----:B------:R-:W-:Y:S01]  /*3cb0*/  ULOP3.LUT UR17, URZ, UR7, URZ, 0x33, !UPT ;  /* 0x000000073f117292 */ /* 0x000fe2000f8e333f */
[----:B------:R-:W-:-:S11]  /*3cc0*/  ULDC.64 UR20, c[0x0][0x198] ;  /* 0x0000660000147ab9 */ /* 0x000fd60000000a00 */
.L_x_64:
[----:B------:R-:W-:-:S03]  /*3cd0*/  UMOV UR5, 0xffffffff ;  /* 0xffffffff00057882 */ /* 0x000fc60000000000 */
[----:B------:R-:W-:Y:S05]  /*3ce0*/  BRA.DIV UR5, `(.L_x_53) ;  /* 0x0000000e05ac7947 */ /* 0x000fea000b800000 */
[----:B------:R-:W-:-:S13]  /*3cf0*/  ELECT P6, URZ, PT ;  /* 0x00000000003f782f */ /* 0x000fda00038c0000 */
.L_x_74:
[----:B------:R-:W0:Y:S01]  /*3d00*/  LDC R3, c[0x0][0x28c] ;  /* 0x0000a300ff037b82 */ /* 0x000e220000000800 */
[----:B------:R-:W-:Y:S01]  /*3d10*/  BSSY B1, `(.L_x_54) ;  /* 0x0000037000017945 */ /* 0x000fe20003800000 */
[----:B0-----:R-:W-:-:S13]  /*3d20*/  ISETP.LT.OR P6, PT, R3, 0x1, !P6 ;  /* 0x000000010300780c */ /* 0x001fda00077c1670 */
[----:B------:R-:W-:Y:S05]  /*3d30*/  @P6 BRA `(.L_x_55) ;  /* 0x0000000000d06947 */ /* 0x000fea0003800000 */
[----:B------:R-:W-:Y:S02]  /*3d40*/  IMAD.SHL.U32 R10, R2, 0x10, RZ ;  /* 0x00000010020a7824 */ /* 0x000fe400078e00ff */
[----:B------:R-:W-:Y:S02]  /*3d50*/  IMAD.SHL.U32 R32, R32, 0x40, RZ ;  /* 0x0000004020207824 */ /* 0x000fe400078e00ff */
[----:B------:R-:W-:Y:S02]  /*3d60*/  IMAD.MOV.U32 R13, RZ, RZ, RZ ;  /* 0x000000ffff0d7224 */ /* 0x000fe400078e00ff */
[----:B------:R-:W-:Y:S02]  /*3d70*/  IMAD.U32 R14, RZ, RZ, UR22 ;  /* 0x00000016ff0e7e24 */ /* 0x000fe4000f8e00ff */
[----:B------:R-:W-:Y:S02]  /*3d80*/  IMAD.MOV.U32 R2, RZ, RZ, R6 ;  /* 0x000000ffff027224 */ /* 0x000fe400078e0006 */
[----:B------:R-:W-:-:S07]  /*3d90*/  IMAD.MOV.U32 R3, RZ, RZ, R7 ;  /* 0x000000ffff037224 */ /* 0x000fce00078e0007 */
.L_x_59:
[----:B------:R-:W0:Y:S01]  /*3da0*/  S2R R5, SR_CgaCtaId ;  /* 0x0000000000057919 */ /* 0x000e220000008800 */
[----:B------:R-:W-:-:S04]  /*3db0*/  MOV R4, 0x400 ;  /* 0x0000040000047802 */ /* 0x000fc80000000f00 */
[----:B0-----:R-:W-:Y:S02]  /*3dc0*/  LEA R12, R5, R4, 0x18 ;  /* 0x00000004050c7211 */ /* 0x001fe400078ec0ff */
[----:B------:R-:W-:Y:S01]  /*3dd0*/  SHF.L.U32 R4, R2, 0x1f, RZ ;  /* 0x0000001f02047819 */ /* 0x000fe200000006ff */
[----:B------:R-:W0:Y:S02]  /*3de0*/  @!P2 LDC R5, c[0x0][0x500] ;  /* 0x00014000ff05ab82 */ /* 0x000e240000000800 */
[----:B------:R-:W-:-:S04]  /*3df0*/  IMAD R11, R3, 0x8, R12 ;  /* 0x00000008030b7824 */ /* 0x000fc800078e020c */
[----:B------:R-:W1:Y:S02]  /*3e00*/  SYNCS.PHASECHK.TRANS64.TRYWAIT P1, [R11+URZ+0x2d0], R4 ;  /* 0x0002d0040b0075a7 */ /* 0x000e64000802017f */
[----:B-1----:R-:W-:Y:S05]  /*3e10*/  @!P1 BRA `(.L_x_56) ;  /* 0x0000000c00809947 */ /* 0x002fea0003800000 */
.L_x_75:
[----:B-1----:R-:W-:Y:S01]  /*3e20*/  PRMT R4, R8, 0x9910, RZ ;  /* 0x0000991008047816 */ /* 0x002fe200000000ff */
[----:B0-----:R0:W-:Y:S03]  /*3e30*/  @!P2 SYNCS.ARRIVE.TRANS64 RZ, [R11+URZ], R5 ;  /* 0x000000050bffa9a7 */ /* 0x0011e6000800003f */
[----:B------:R-:W-:-:S13]  /*3e40*/  ISETP.NE.AND P1, PT, R4, 0x2, PT ;  /* 0x000000020400780c */ /* 0x000fda0003f25270 */
[----:B0-----:R-:W-:Y:S05]  /*3e50*/  @P1 BRA `(.L_x_57) ;  /* 0x0000000000041947 */ /* 0x001fea0003800000 */
[----:B------:R-:W-:Y:S01]  /*3e60*/  BPT.TRAP 0x1 ;  /* 0x000000040000795c */ /* 0x000fe20000300000 */
.L_x_57:
[----:B------:R-:W-:Y:S05]  /*3e70*/  @P0 BRA `(.L_x_58) ;  /* 0x0000000000040947 */ /* 0x000fea0003800000 */
[----:B------:R-:W-:Y:S01]  /*3e80*/  BPT.TRAP 0x1 ;  /* 0x000000040000795c */ /* 0x000fe20000300000 */
.L_x_58:
[--C-:B------:R-:W-:Y:S01]  /*3e90*/  IMAD R4, R3, 0x800, R12.reuse ;  /* 0x0000080003047824 */ /* 0x100fe200078e020c */
[----:B------:R-:W-:Y:S01]  /*3ea0*/  R2UR UR9, R11 ;  /* 0x000000000b0972ca */ /* 0x000fe200000e0000 */
[C---:B------:R-:W-:Y:S01]  /*3eb0*/  IMAD R12, R3.reuse, 0x200, R12 ;  /* 0x00000200030c7824 */ /* 0x040fe200078e020c */
[----:B------:R-:W-:Y:S01]  /*3ec0*/  UIADD3 UR6, UP0, UR20, 0xf0, URZ ;  /* 0x000000f014067890 */ /* 0x000fe2000ff1e03f */
[----:B------:R-:W-:Y:S01]  /*3ed0*/  VIADD R14, R14, 0xffffffff ;  /* 0xffffffff0e0e7836 */ /* 0x000fe20000000000 */
[----:B------:R-:W-:Y:S01]  /*3ee0*/  R2UR UR5, R4 ;  /* 0x00000000040572ca */ /* 0x000fe200000e0000 */
[----:B------:R-:W-:Y:S01]  /*3ef0*/  UIADD3 UR24, UP1, UR20, 0x1f0, URZ ;  /* 0x000001f014187890 */ /* 0x000fe2000ff3e03f */
[----:B------:R-:W-:Y:S01]  /*3f00*/  R2UR UR8, R12 ;  /* 0x000000000c0872ca */ /* 0x000fe200000e0000 */
[----:B------:R-:W-:Y:S01]  /*3f10*/  UIADD3.X UR7, URZ, UR21, URZ, UP0, !UPT ;  /* 0x000000153f077290 */ /* 0x000fe200087fe43f */
[----:B------:R-:W-:Y:S01]  /*3f20*/  R2UR UR11, R32 ;  /* 0x00000000200b72ca */ /* 0x000fe200000e0000 */
[----:B------:R-:W-:Y:S01]  /*3f30*/  VIADD R3, R3, 0x1 ;  /* 0x0000000103037836 */ /* 0x000fe20000000000 */
[----:B------:R-:W-:Y:S01]  /*3f40*/  R2UR UR10, R13 ;  /* 0x000000000d0a72ca */ /* 0x000fe200000e0000 */
[----:B------:R-:W-:Y:S01]  /*3f50*/  UIADD3.X UR25, URZ, UR21, URZ, UP1, !UPT ;  /* 0x000000153f197290 */ /* 0x000fe20008ffe43f */
[----:B------:R-:W-:Y:S01]  /*3f60*/  R2UR UR12, R33 ;  /* 0x00000000210c72ca */ /* 0x000fe200000e0000 */
[----:B------:R-:W-:Y:S01]  /*3f70*/  UMOV UR14, 0x0 ;  /* 0x00000000000e7882 */ /* 0x000fe20000000000 */
[----:B------:R-:W-:Y:S01]  /*3f80*/  R2UR UR19, R10 ;  /* 0x000000000a1372ca */ /* 0x000fe200000e0000 */
[----:B------:R-:W-:Y:S01]  /*3f90*/  UMOV UR15, 0x10000000 ;  /* 0x10000000000f7882 */ /* 0x000fe20000000000 */
[----:B------:R-:W-:Y:S01]  /*3fa0*/  ISETP.GT.AND P3, PT, R14, 0x1, PT ;  /* 0x000000010e00780c */ /* 0x000fe20003f64270 */
[----:B------:R-:W-:Y:S01]  /*3fb0*/  UIADD3 UR5, UR5, 0x680, URZ ;  /* 0x0000068005057890 */ /* 0x000fe2000fffe03f */
[----:B------:R-:W-:Y:S01]  /*3fc0*/  ISETP.NE.AND P1, PT, R3, 0x5a, PT ;  /* 0x0000005a0300780c */ /* 0x000fe20003f25270 */
[----:B------:R-:W-:Y:S01]  /*3fd0*/  UIADD3 UR13, UR8, 0x2d680, URZ ;  /* 0x0002d680080d7890 */ /* 0x000fe2000fffe03f */
[----:B------:R-:W-:-:S02]  /*3fe0*/  VIADD R13, R13, 0x10 ;  /* 0x000000100d0d7836 */ /* 0x000fc40000000000 */
[----:B------:R-:W-:Y:S02]  /*3ff0*/  SEL R5, RZ, 0x1, P1 ;  /* 0x00000001ff057807 */ /* 0x000fe40000800000 */
[----:B------:R-:W-:Y:S01]  /*4000*/  UMOV UR8, UR5 ;  /* 0x0000000500087c82 */ /* 0x000fe20008000000 */
[----:B------:R-:W-:Y:S01]  /*4010*/  SEL R3, R3, RZ, P1 ;  /* 0x000000ff03037207 */ /* 0x000fe20000800000 */
[----:B------:R0:W-:Y:S01]  /*4020*/  UTMALDG.3D [UR8], [UR6], desc[UR14] ;  /* 0x00000e08060075b4 */ /* 0x0001e20008011000 */
[----:B------:R-:W-:Y:S01]  /*4030*/  LOP3.LUT R2, R2, R5, RZ, 0x3c, !PT ;  /* 0x0000000502027212 */ /* 0x000fe200078e3cff */
[----:B0-----:R-:W-:Y:S01]  /*4040*/  UMOV UR8, UR13 ;  /* 0x0000000d00087c82 */ /* 0x001fe20008000000 */
[----:B------:R-:W-:Y:S02]  /*4050*/  UMOV UR11, UR19 ;  /* 0x00000013000b7c82 */ /* 0x000fe40008000000 */
[----:B------:R0:W-:Y:S02]  /*4060*/  UTMALDG.3D [UR8], [UR24], desc[UR14] ;  /* 0x00000e08180075b4 */ /* 0x0001e40008011000 */
[----:B0-----:R-:W-:Y:S05]  /*4070*/  @P3 BRA `(.L_x_59) ;  /* 0xfffffffc00483947 */ /* 0x001fea000383ffff */
.L_x_55:
[----:B------:R-:W-:Y:S05]  /*4080*/  BSYNC B1 ;  /* 0x0000000000017941 */ /* 0x000fea0003800000 */
.L_x_54:
[----:B------:R-:W-:Y:S01]  /*4090*/  LOP3.LUT P4, RZ, R9, 0xff, RZ, 0xc0, !PT ;  /* 0x000000ff09ff7812 */ /* 0x000fe2000788c0ff */
[----:B------:R-:W-:Y:S01]  /*40a0*/  VIADD R4, R7, UR4 ;  /* 0x0000000407047c36 */ /* 0x000fe20008000000 */
[----:B------:R-:W-:Y:S01]  /*40b0*/  ULDC.64 UR6, c[0x0][0x650] ;  /* 0x0001940000067ab9 */ /* 0x000fe20000000a00 */
[----:B------:R-:W-:Y:S01]  /*40c0*/  IMAD.U32 R5, RZ, RZ, UR4 ;  /* 0x00000004ff057e24 */ /* 0x000fe2000f8e00ff */
[----:B------:R-:W-:Y:S01]  /*40d0*/  UISETP.GE.U32.AND UP0, UPT, UR4, 0x5a, UPT ;  /* 0x0000005a0400788c */ /* 0x000fe2000bf06070 */
[----:B------:R-:W-:Y:S01]  /*40e0*/  BSSY B1, `(.L_x_60) ;  /* 0x000006e000017945 */ /* 0x000fe20003800000 */
[----:B------:R-:W-:Y:S01]  /*40f0*/  SHF.R.U32.HI R2, RZ, 0x1, R4 ;  /* 0x00000001ff027819 */ /* 0x000fe20000011604 */
[----:B------:R-:W-:Y:S01]  /*4100*/  IMAD.MOV.U32 R32, RZ, RZ, -0x1 ;  /* 0xffffffffff207424 */ /* 0x000fe200078e00ff */
[----:B------:R-:W-:Y:S01]  /*4110*/  ISETP.GT.U32.AND P1, PT, R4, 0x59, PT ;  /* 0x000000590400780c */ /* 0x000fe20003f24070 */
[----:B------:R-:W-:Y:S01]  /*4120*/  IMAD.MOV.U32 R33, RZ, RZ, -0x1 ;  /* 0xffffffffff217424 */ /* 0x000fe200078e00ff */
[----:B------:R-:W-:-:S02]  /*4130*/  PLOP3.LUT P3, PT, PT, PT, UP0, 0x80, 0x0 ;  /* 0x000000000000781c */ /* 0x000fc40003f6f008 */
[----:B------:R-:W-:Y:S01]  /*4140*/  ISETP.LT.U32.AND P1, PT, R5, 0x5a, P1 ;  /* 0x0000005a0500780c */ /* 0x000fe20000f21070 */
[----:B------:R-:W0:Y:S01]  /*4150*/  @P4 S2R R10, SR_CgaCtaId ;  /* 0x00000000000a4919 */ /* 0x000e220000008800 */
[----:B------:R-:W-:Y:S02]  /*4160*/  @P4 MOV R3, 0x400 ;  /* 0x0000040000034802 */ /* 0x000fe40000000f00 */
[----:B------:R-:W-:Y:S02]  /*4170*/  PRMT R9, RZ, 0x7610, R9 ;  /* 0x00007610ff097816 */ /* 0x000fe40000000009 */
[----:B0-----:R-:W-:Y:S01]  /*4180*/  @P4 LEA R10, R10, R3, 0x18 ;  /* 0x000000030a0a4211 */ /* 0x001fe200078ec0ff */
[----:B------:R-:W-:-:S03]  /*4190*/  IMAD.WIDE.U32 R2, R2, -0x49f49f49, RZ ;  /* 0xb60b60b702027825 */ /* 0x000fc600078e00ff */
[----:B------:R0:W-:Y:S01]  /*41a0*/  @P4 SYNCS.ARRIVE.TRANS64.A1T0 RZ, [R10+URZ+0x5d8], RZ ;  /* 0x0005d8ff0aff49a7 */ /* 0x0001e2000810003f */
[----:B------:R-:W-:Y:S01]  /*41b0*/  IADD3 R22, P4, R22, R16, RZ ;  /* 0x0000001016167210 */ /* 0x000fe20007f9e0ff */
[----:B------:R-:W-:Y:S01]  /*41c0*/  IMAD.MOV.U32 R2, RZ, RZ, -0x1 ;  /* 0xffffffffff027424 */ /* 0x000fe200078e00ff */
[----:B------:R-:W-:Y:S02]  /*41d0*/  SHF.R.U32.HI R5, RZ, 0x5, R3 ;  /* 0x00000005ff057819 */ /* 0x000fe40000011603 */
[----:B------:R-:W-:Y:S01]  /*41e0*/  SEL R3, RZ, 0x1, !P1 ;  /* 0x00000001ff037807 */ /* 0x000fe20004800000 */
[----:B------:R-:W-:Y:S01]  /*41f0*/  IMAD.X R19, R19, 0x1, R0, P4 ;  /* 0x0000000113137824 */ /* 0x000fe200020e0600 */
[----:B------:R-:W-:Y:S01]  /*4200*/  ISETP.GE.U32.AND P1, PT, R22, UR6, PT ;  /* 0x0000000616007c0c */ /* 0x000fe2000bf26070 */
[----:B------:R-:W-:Y:S01]  /*4210*/  IMAD R7, R5, -0x5a, R4 ;  /* 0xffffffa605077824 */ /* 0x000fe200078e0204 */
[----:B------:R-:W-:Y:S02]  /*4220*/  LOP3.LUT R6, R6, R3, RZ, 0x3c, !PT ;  /* 0x0000000306067212 */ /* 0x000fe400078e3cff */
[----:B------:R-:W-:-:S02]  /*4230*/  ISETP.GE.U32.AND.EX P1, PT, R19, UR7, PT, P1 ;  /* 0x0000000713007c0c */ /* 0x000fc4000bf26110 */
[----:B------:R-:W-:Y:S02]  /*4240*/  @P3 LOP3.LUT R6, R6, 0x1, R5, 0x78, !PT ;  /* 0x0000000106063812 */ /* 0x000fe400078e7805 */
[----:B------:R-:W-:-:S09]  /*4250*/  PRMT R3, RZ, 0x7610, R3 ;  /* 0x00007610ff037816 */ /* 0x000fd20000000003 */
[----:B0-----:R-:W-:Y:S05]  /*4260*/  @P1 BRA `(.L_x_61) ;  /* 0x0000000400541947 */ /* 0x001fea0003800000 */
[----:B------:R-:W0:Y:S01]  /*4270*/  S2R R11, SR_CTAID.X ;  /* 0x00000000000b7919 */ /* 0x000e220000002500 */
[----:B------:R-:W-:Y:S01]  /*4280*/  ULDC.64 UR6, c[0x0][0x628] ;  /* 0x00018a0000067ab9 */ /* 0x000fe20000000a00 */
[----:B------:R-:W1:Y:S01]  /*4290*/  LDC R12, c[0x0][0x144] ;  /* 0x00005100ff0c7b82 */ /* 0x000e620000000800 */
[----:B------:R-:W-:Y:S01]  /*42a0*/  ISETP.NE.U32.AND P1, PT, RZ, UR6, PT ;  /* 0x00000006ff007c0c */ /* 0x000fe2000bf25070 */
[----:B------:R-:W2:Y:S01]  /*42b0*/  S2R R10, SR_CTAID.Y ;  /* 0x00000000000a7919 */ /* 0x000ea20000002600 */
[----:B------:R-:W-:Y:S01]  /*42c0*/  ULDC UR5, c[0x0][0x150] ;  /* 0x0000540000057ab9 */ /* 0x000fe20000000800 */
[----:B------:R-:W-:Y:S01]  /*42d0*/  ULDC UR8, c[0x0][0x630] ;  /* 0x00018c0000087ab9 */ /* 0x000fe20000000800 */
[----:B------:R-:W-:Y:S01]  /*42e0*/  ISETP.NE.AND.EX P1, PT, RZ, UR7, PT, P1 ;  /* 0x00000007ff007c0c */ /* 0x000fe2000bf25310 */
[----:B------:R-:W-:Y:S01]  /*42f0*/  IMAD.MOV.U32 R2, RZ, RZ, R22 ;  /* 0x000000ffff027224 */ /* 0x000fe200078e0016 */
[----:B0-----:R-:W-:-:S05]  /*4300*/  I2FP.F32.U32 R3, R11 ;  /* 0x0000000b00037245 */ /* 0x001fca0000201000 */
[----:B------:R-:W-:Y:S01]  /*4310*/  FMUL R14, R3, UR5 ;  /* 0x00000005030e7c20 */ /* 0x000fe20008400000 */
[----:B------:R-:W-:-:S05]  /*4320*/  IMAD.MOV.U32 R3, RZ, RZ, R19 ;  /* 0x000000ffff037224 */ /* 0x000fca00078e0013 */
[----:B--2---:R-:W-:Y:S05]  /*4330*/  @!P1 BRA `(.L_x_62) ;  /* 0x0000000000289947 */ /* 0x004fea0003800000 */
[----:B------:R-:W-:Y:S02]  /*4340*/  ULDC UR5, c[0x0][0x634] ;  /* 0x00018d0000057ab9 */ /* 0x000fe40000000800 */
[----:B------:R-:W-:-:S05]  /*4350*/  IADD3 R3, P1, R22, UR5, RZ ;  /* 0x0000000516037c10 */ /* 0x000fca000ff3e0ff */
[----:B------:R-:W-:-:S04]  /*4360*/  IMAD.X R13, RZ, RZ, R19, P1 ;  /* 0x000000ffff0d7224 */ /* 0x000fc800008e0613 */
[----:B------:R-:W-:-:S04]  /*4370*/  IMAD.WIDE.U32 R4, R13, UR6, RZ ;  /* 0x000000060d047c25 */ /* 0x000fc8000f8e00ff */
[----:B------:R-:W-:-:S04]  /*4380*/  IMAD.WIDE.U32 R4, P1, R3, UR7, R4 ;  /* 0x0000000703047c25 */ /* 0x000fc8000f820004 */
[----:B------:R-:W-:-:S04]  /*4390*/  IMAD.WIDE.U32 R2, R3, UR6, RZ ;  /* 0x0000000603027c25 */ /* 0x000fc8000f8e00ff */
[----:B------:R-:W-:Y:S01]  /*43a0*/  IMAD.MOV.U32 R2, RZ, RZ, R5 ;  /* 0x000000ffff027224 */ /* 0x000fe200078e0005 */
[----:B------:R-:W-:Y:S01]  /*43b0*/  IADD3 RZ, P3, R3, R4, RZ ;  /* 0x0000000403ff7210 */ /* 0x000fe20007f7e0ff */
[----:B------:R-:W-:-:S04]  /*43c0*/  IMAD.X R3, RZ, RZ, RZ, P1 ;  /* 0x000000ffff037224 */ /* 0x000fc800008e06ff */
[----:B------:R-:W-:-:S08]  /*43d0*/  IMAD.WIDE.U32.X R2, R13, UR7, R2, P3 ;  /* 0x000000070d027c25 */ /* 0x000fd000098e0402 */
.L_x_62:
[--C-:B------:R-:W-:Y:S01]  /*43e0*/  SHF.R.U64 R33, R2, UR8, R3.reuse ;  /* 0x0000000802217c19 */ /* 0x100fe20008001203 */
[----:B------:R-:W0:Y:S01]  /*43f0*/  F2I.U32.TRUNC.NTZ R14, R14 ;  /* 0x0000000e000e7305 */ /* 0x000e22000020f000 */
[----:B------:R-:W-:Y:S01]  /*4400*/  SHF.R.U32.HI R2, RZ, UR8, R3 ;  /* 0x00000008ff027c19 */ /* 0x000fe20008011603 */
[----:B------:R-:W-:Y:S01]  /*4410*/  ULDC.64 UR6, c[0x0][0x620] ;  /* 0x0001880000067ab9 */ /* 0x000fe20000000a00 */
[----:B------:R-:W-:Y:S01]  /*4420*/  IADD3 R5, P1, RZ, -R33, RZ ;  /* 0x80000021ff057210 */ /* 0x000fe20007f3e0ff */
[----:B------:R-:W-:Y:S01]  /*4430*/  IMAD.MOV.U32 R3, RZ, RZ, R19 ;  /* 0x000000ffff037224 */ /* 0x000fe200078e0013 */
[----:B------:R-:W-:Y:S01]  /*4440*/  ULDC.64 UR8, c[0x0][0x640] ;  /* 0x0001900000087ab9 */ /* 0x000fe20000000a00 */
[----:B------:R-:W2:Y:S01]  /*4450*/  LDC R15, c[0x0][0x148] ;  /* 0x00005200ff0f7b82 */ /* 0x000ea20000000800 */
[----:B------:R-:W-:Y:S01]  /*4460*/  ULDC UR5, c[0x0][0x618] ;  /* 0x0001860000057ab9 */ /* 0x000fe20000000800 */
[----:B------:R-:W-:Y:S01]  /*4470*/  IMAD.X R2, RZ, RZ, ~R2, P1 ;  /* 0x000000ffff027224 */ /* 0x000fe200008e0e02 */
[----:B------:R-:W-:-:S03]  /*4480*/  ISETP.NE.U32.AND P1, PT, RZ, UR8, PT ;  /* 0x00000008ff007c0c */ /* 0x000fc6000bf25070 */
[----:B------:R-:W-:Y:S01]  /*4490*/  IMAD R4, R2, UR6, RZ ;  /* 0x0000000602047c24 */ /* 0x000fe2000f8e02ff */
[----:B------:R-:W-:Y:S01]  /*44a0*/  ISETP.NE.AND.EX P1, PT, RZ, UR9, PT, P1 ;  /* 0x00000009ff007c0c */ /* 0x000fe2000bf25310 */
[----:B------:R-:W-:-:S04]  /*44b0*/  IMAD.MOV.U32 R2, RZ, RZ, R22 ;  /* 0x000000ffff027224 */ /* 0x000fc800078e0016 */
[----:B------:R-:W-:Y:S01]  /*44c0*/  IMAD.WIDE.U32 R2, R5, UR6, R2 ;  /* 0x0000000605027c25 */ /* 0x000fe2000f8e0002 */
[----:B------:R-:W-:-:S03]  /*44d0*/  ULDC UR6, c[0x0][0x154] ;  /* 0x0000550000067ab9 */ /* 0x000fc60000000800 */
[----:B------:R-:W-:Y:S02]  /*44e0*/  IMAD R5, R5, UR7, R4 ;  /* 0x0000000705057c24 */ /* 0x000fe4000f8e0204 */
[----:B0-----:R-:W-:Y:S02]  /*44f0*/  IMAD.MOV R4, RZ, RZ, -R14 ;  /* 0x000000ffff047224 */ /* 0x001fe400078e0a0e */
[----:B------:R-:W-:Y:S02]  /*4500*/  IMAD.IADD R3, R3, 0x1, R5 ;  /* 0x0000000103037824 */ /* 0x000fe400078e0205 */
[----:B-1----:R-:W-:Y:S01]  /*4510*/  IMAD R11, R12, R4, R11 ;  /* 0x000000040c0b7224 */ /* 0x002fe200078e020b */
[----:B------:R-:W-:Y:S02]  /*4520*/  I2FP.F32.U32 R4, R10 ;  /* 0x0000000a00047245 */ /* 0x000fe40000201000 */
[--C-:B------:R-:W-:Y:S02]  /*4530*/  SHF.R.U64 R12, R2, UR5, R3.reuse ;  /* 0x00000005020c7c19 */ /* 0x100fe40008001203 */
[----:B------:R-:W-:Y:S01]  /*4540*/  SHF.R.U32.HI R3, RZ, UR5, R3 ;  /* 0x00000005ff037c19 */ /* 0x000fe20008011603 */
[----:B------:R-:W-:Y:S01]  /*4550*/  FMUL R4, R4, UR6 ;  /* 0x0000000604047c20 */ /* 0x000fe20008400000 */
[----:B------:R-:W-:-:S02]  /*4560*/  ULDC UR5, c[0x0][0x608] ;  /* 0x0001820000057ab9 */ /* 0x000fc40000000800 */
[--C-:B------:R-:W-:Y:S01]  /*4570*/  SHF.R.U64 R14, R12, UR5, R3.reuse ;  /* 0x000000050c0e7c19 */ /* 0x100fe20008001203 */
[----:B------:R0:W1:Y:S01]  /*4580*/  F2I.U32.TRUNC.NTZ R20, R4 ;  /* 0x0000000400147305 */ /* 0x000062000020f000 */
[----:B------:R-:W-:Y:S01]  /*4590*/  SHF.R.U32.HI R3, RZ, UR5, R3 ;  /* 0x00000005ff037c19 */ /* 0x000fe20008011603 */
[----:B------:R-:W-:-:S03]  /*45a0*/  ULDC UR5, c[0x0][0x658] ;  /* 0x0001960000057ab9 */ /* 0x000fc60000000800 */
[--C-:B------:R-:W-:Y:S02]  /*45b0*/  SHF.R.U64 R13, R14, UR5, R3.reuse ;  /* 0x000000050e0d7c19 */ /* 0x100fe40008001203 */
[----:B------:R-:W-:-:S03]  /*45c0*/  SHF.R.U32.HI R21, RZ, UR5, R3 ;  /* 0x00000005ff157c19 */ /* 0x000fc60008011603 */
[----:B------:R-:W-:Y:S02]  /*45d0*/  IMAD.MOV.U32 R2, RZ, RZ, R13 ;  /* 0x000000ffff027224 */ /* 0x000fe400078e000d */
[----:B------:R-:W-:Y:S01]  /*45e0*/  IMAD.MOV.U32 R3, RZ, RZ, R21 ;  /* 0x000000ffff037224 */ /* 0x000fe200078e0015 */
[----:B0-----:R-:W-:Y:S06]  /*45f0*/  @!P1 BRA `(.L_x_63) ;  /* 0x0000000000289947 */ /* 0x001fec0003800000 */
        /* <DEDUP_REMOVED lines=10> */
.L_x_63:
[----:B------:R-:W-:Y:S01]  /*46a0*/  ISETP.NE.AND P1, PT, R23, 0x1, PT ;  /* 0x000000011700780c */ /* 0x000fe20003f25270 */
[----:B------:R-:W-:Y:S01]  /*46b0*/  ULDC UR5, c[0x0][0x648] ;  /* 0x0001920000057ab9 */ /* 0x000fe20000000800 */
[----:B------:R-:W-:Y:S01]  /*46c0*/  LOP3.LUT R14, R14, UR17, RZ, 0xc0, !PT ;  /* 0x000000110e0e7c12 */ /* 0x000fe2000f8ec0ff */
[----:B-1----:R-:W-:Y:S01]  /*46d0*/  IMAD.MOV R20, RZ, RZ, -R20 ;  /* 0x000000ffff147224 */ /* 0x002fe200078e0a14 */
[----:B------:R-:W-:Y:S01]  /*46e0*/  SHF.R.U64 R3, R2, UR5, R3 ;  /* 0x0000000502037c19 */ /* 0x000fe20008001203 */
[----:B------:R-:W-:Y:S01]  /*46f0*/  ULDC UR5, c[0x0][0x638] ;  /* 0x00018e0000057ab9 */ /* 0x000fe20000000800 */
[----:B------:R-:W-:Y:S01]  /*4700*/  LOP3.LUT R32, R12, UR16, RZ, 0xc0, !PT ;  /* 0x000000100c207c12 */ /* 0x000fe2000f8ec0ff */
[----:B------:R-:W-:Y:S02]  /*4710*/  ULDC UR6, c[0x0][0x610] ;  /* 0x0001840000067ab9 */ /* 0x000fe40000000800 */
[----:B------:R-:W-:Y:S02]  /*4720*/  IMAD.MOV R2, RZ, RZ, -R3 ;  /* 0x000000ffff027224 */ /* 0x000fe400078e0a03 */
[----:B------:R-:W-:-:S02]  /*4730*/  IMAD R14, R3, UR18, R14 ;  /* 0x00000012030e7c24 */ /* 0x000fc4000f8e020e */
[----:B--2---:R-:W-:Y:S02]  /*4740*/  @P1 IMAD R11, R15, R20, R10 ;  /* 0x000000140f0b1224 */ /* 0x004fe400078e020a */
[----:B------:R-:W-:Y:S01]  /*4750*/  IMAD R13, R2, UR5, R13 ;  /* 0x00000005020d7c24 */ /* 0x000fe2000f8e020d */
[----:B------:R-:W-:Y:S01]  /*4760*/  ULDC UR5, c[0x0][0x600] ;  /* 0x0001800000057ab9 */ /* 0x000fe20000000800 */
[----:B------:R-:W-:Y:S02]  /*4770*/  IMAD R11, R14, UR6, R11 ;  /* 0x000000060e0b7c24 */ /* 0x000fe4000f8e020b */
[----:B------:R-:W-:Y:S02]  /*4780*/  IMAD R32, R13, UR5, R32 ;  /* 0x000000050d207c24 */ /* 0x000fe4000f8e0220 */
[----:B------:R-:W-:-:S03]  /*4790*/  IMAD.MOV.U32 R3, RZ, RZ, 0x1 ;  /* 0x00000001ff037424 */ /* 0x000fc600078e00ff */
[----:B------:R-:W-:Y:S02]  /*47a0*/  SEL R2, R32, R11, !P1 ;  /* 0x0000000b20027207 */ /* 0x000fe40004800000 */
[----:B------:R-:W-:-:S07]  /*47b0*/  SEL R32, R11, R32, !P1 ;  /* 0x000000200b207207 */ /* 0x000fce0004800000 */
.L_x_61:
[----:B------:R-:W-:Y:S05]  /*47c0*/  BSYNC B1 ;  /* 0x0000000000017941 */ /* 0x000fea0003800000 */
.L_x_60:
[----:B------:R-:W-:-:S13]  /*47d0*/  LOP3.LUT P1, RZ, R3, 0xff, RZ, 0xc0, !PT ;  /* 0x000000ff03ff7812 */ /* 0x000fda000782c0ff */
[----:B------:R-:W-:Y:S05]  /*47e0*/  @P1 BRA `(.L_x_64) ;  /* 0xfffffff400381947 */ /* 0x000fea000383ffff */
[----:B------:R-:W-:Y:S05]  /*47f0*/  BSYNC B0 ;  /* 0x0000000000007941 */ /* 0x000fea0003800000 */
.L_x_52:
[----:B------:R-:W-:-:S03]  /*4800*/  UMOV UR5, 0xffffffff ;  /* 0xffffffff00057882 */ /* 0x000fc60000000000 */
[----:B------:R-:W-:Y:S05]  /*4810*/  BRA.DIV UR5, `(.L_x_65) ;  /* 0x0000000605147947 */ /* 0x000fea000b800000 */
[----:B------:R-:W-:-:S13]  /*4820*/  ELECT P6, URZ, PT ;  /* 0x00000000003f782f */ /* 0x000fda00038c0000 */
.L_x_78:
[----:B------:R-:W-:Y:S05]  /*4830*/  @!P6 EXIT ;  /* 0x000000000000e94d */ /* 0x000fea0003800000 */
[----:B------:R-:W-:-:S04]  /*4840*/  LOP3.LUT R18, R18, 0x2, RZ, 0xfc, !PT ;  /* 0x0000000212127812 */ /* 0x000fc800078efcff */
[----:B------:R-:W-:-:S13]  /*4850*/  ISETP.NE.AND P0, PT, R18, 0x3, PT ;  /* 0x000000031200780c */ /* 0x000fda0003f05270 */
[----:B------:R-:W-:Y:S05]  /*4860*/  @!P0 BRA `(.L_x_66) ;  /* 0x0000000000048947 */ /* 0x000fea0003800000 */
[----:B------:R-:W-:Y:S01]  /*4870*/  BPT.TRAP 0x1 ;  /* 0x000000040000795c */ /* 0x000fe20000300000 */
.L_x_66:
[----:B------:R-:W0:Y:S01]  /*4880*/  S2R R3, SR_CgaCtaId ;  /* 0x0000000000037919 */ /* 0x000e220000008800 */
[----:B------:R-:W-:Y:S01]  /*4890*/  MOV R0, 0x400 ;  /* 0x0000040000007802 */ /* 0x000fe20000000f00 */
[----:B------:R-:W-:-:S03]  /*48a0*/  IMAD.MOV.U32 R2, RZ, RZ, RZ ;  /* 0x000000ffff027224 */ /* 0x000fc600078e00ff */
[----:B0-----:R-:W-:-:S05]  /*48b0*/  LEA R0, R3, R0, 0x18 ;  /* 0x0000000003007211 */ /* 0x001fca00078ec0ff */
[----:B------:R-:W-:-:S07]  /*48c0*/  VIADD R0, R0, 0x2d0 ;  /* 0x000002d000007836 */ /* 0x000fce0000000000 */
.L_x_69:
[C---:B0-----:R-:W-:Y:S01]  /*48d0*/  IMAD R5, R7.reuse, 0x8, R0 ;  /* 0x0000000807057824 */ /* 0x041fe200078e0200 */
[----:B------:R-:W-:Y:S01]  /*48e0*/  SHF.L.U32 R4, R6, 0x1f, RZ ;  /* 0x0000001f06047819 */ /* 0x000fe200000006ff */
[----:B------:R-:W-:-:S03]  /*48f0*/  VIADD R7, R7, 0x1 ;  /* 0x0000000107077836 */ /* 0x000fc60000000000 */
[----:B------:R-:W0:Y:S02]  /*4900*/  SYNCS.PHASECHK.TRANS64.TRYWAIT P0, [R5+URZ], R4 ;  /* 0x00000004050075a7 */ /* 0x000e24000800017f */
[----:B------:R-:W-:-:S04]  /*4910*/  ISETP.NE.AND P1, PT, R7, 0x5a, PT ;  /* 0x0000005a0700780c */ /* 0x000fc80003f25270 */
[----:B------:R-:W-:Y:S02]  /*4920*/  SEL R3, RZ, 0x1, P1 ;  /* 0x00000001ff037807 */ /* 0x000fe40000800000 */
[----:B------:R-:W-:Y:S02]  /*4930*/  SEL R7, R7, RZ, P1 ;  /* 0x000000ff07077207 */ /* 0x000fe40000800000 */
[----:B------:R-:W-:-:S03]  /*4940*/  LOP3.LUT R6, R6, R3, RZ, 0x3c, !PT ;  /* 0x0000000306067212 */ /* 0x000fc600078e3cff */
[----:B------:R-:W-:Y:S01]  /*4950*/  IMAD R8, R7, 0x8, R0 ;  /* 0x0000000807087824 */ /* 0x000fe200078e0200 */
[----:B------:R-:W-:Y:S01]  /*4960*/  SHF.L.U32 R3, R6, 0x1f, RZ ;  /* 0x0000001f06037819 */ /* 0x000fe200000006ff */
[----:B0-----:R-:W-:Y:S06]  /*4970*/  @!P0 BRA `(.L_x_67) ;  /* 0x0000000000dc8947 */ /* 0x001fec0003800000 */
.L_x_79:
[----:B------:R-:W1:Y:S01]  /*4980*/  SYNCS.PHASECHK.TRANS64.TRYWAIT P0, [R8+URZ], R3 ;  /* 0x00000003080075a7 */ /* 0x000e62000800017f */
[----:B------:R-:W-:-:S05]  /*4990*/  VIADD R2, R2, 0x2 ;  /* 0x0000000202027836 */ /* 0x000fca0000000000 */
[----:B------:R-:W-:Y:S01]  /*49a0*/  ISETP.NE.AND P1, PT, R2, 0x5a, PT ;  /* 0x0000005a0200780c */ /* 0x000fe20003f25270 */
[----:B-1----:R-:W-:-:S12]  /*49b0*/  @!P0 BRA `(.L_x_68) ;  /* 0x0000000000e08947 */ /* 0x002fd80003800000 */
.L_x_80:
[----:B------:R-:W-:-:S05]  /*49c0*/  VIADD R7, R7, 0x1 ;  /* 0x0000000107077836 */ /* 0x000fca0000000000 */
[----:B------:R-:W-:-:S04]  /*49d0*/  ISETP.NE.AND P0, PT, R7, 0x5a, PT ;  /* 0x0000005a0700780c */ /* 0x000fc80003f05270 */
[----:B-1----:R-:W-:Y:S02]  /*49e0*/  SEL R3, RZ, 0x1, P0 ;  /* 0x00000001ff037807 */ /* 0x002fe40000000000 */
[----:B------:R-:W-:Y:S02]  /*49f0*/  SEL R7, R7, RZ, P0 ;  /* 0x000000ff07077207 */ /* 0x000fe40000000000 */
[----:B------:R-:W-:Y:S01]  /*4a00*/  LOP3.LUT R6, R6, R3, RZ, 0x3c, !PT ;  /* 0x0000000306067212 */ /* 0x000fe200078e3cff */
[----:B------:R-:W-:Y:S06]  /*4a10*/  @P1 BRA `(.L_x_69) ;  /* 0xfffffffc00ac1947 */ /* 0x000fec000383ffff */
[----:B------:R-:W-:Y:S05]  /*4a20*/  EXIT ;  /* 0x000000000000794d */ /* 0x000fea0003800000 */
.L_x_16:
[----:B0-----:R-:W-:-:S04]  /*4a30*/  IMAD.U32 R3, RZ, RZ, UR48 ;  /* 0x00000030ff037e24 */ /* 0x001fc8000f8e00ff */
[----:B------:R0:W1:Y:S03]  /*4a40*/  SYNCS.PHASECHK.TRANS64.TRYWAIT P0, [R3+URZ+-0x8], R0 ;  /* 0xfffff800030075a7 */ /* 0x000066000800017f */
[----:B-1----:R-:W-:Y:S05]  /*4a50*/  @!P0 NANOSLEEP.SYNCS 0x989680 ;  /* 0x009896800000895d */ /* 0x002fea0003900000 */
[----:B------:R-:W1:Y:S02]  /*4a60*/  @!P0 SYNCS.PHASECHK.TRANS64 P0, [R3+URZ+-0x8], R0 ;  /* 0xfffff800030085a7 */ /* 0x000e64000800007f */
[----:B-1----:R-:W-:Y:S05]  /*4a70*/  @!P0 BRA `(.L_x_16) ;  /* 0xfffffffc00ec8947 */ /* 0x002fea000383ffff */
[----:B------:R-:W-:Y:S05]  /*4a80*/  BRA `(.L_x_70) ;  /* 0xffffffd400887947 */ /* 0x000fea000383ffff */
.L_x_21:
[----:B-1----:R1:W2:Y:S02]  /*4a90*/  SYNCS.PHASECHK.TRANS64.TRYWAIT P1, [R3+URZ], R0 ;  /* 0x00000000030075a7 */ /* 0x0022a4000802017f */
[----:B--2---:R-:W-:Y:S05]  /*4aa0*/  @!P1 NANOSLEEP.SYNCS 0x989680 ;  /* 0x009896800000995d */ /* 0x004fea0003900000 */
[----:B------:R-:W2:Y:S02]  /*4ab0*/  @!P1 SYNCS.PHASECHK.TRANS64 P1, [R3+URZ], R0 ;  /* 0x00000000030095a7 */ /* 0x000ea4000802007f */
[----:B--2---:R-:W-:Y:S05]  /*4ac0*/  @!P1 BRA `(.L_x_21) ;  /* 0xfffffffc00f09947 */ /* 0x004fea000383ffff */
[----:B------:R-:W-:Y:S05]  /*4ad0*/  BRA `(.L_x_20) ;  /* 0xffffffd400f47947 */ /* 0x000fea000383ffff */
.L_x_26:
[----:B-1----:R-:W-:-:S04]  /*4ae0*/  IMAD.U32 R4, RZ, RZ, UR4 ;  /* 0x00000004ff047e24 */ /* 0x002fc8000f8e00ff */
[----:B------:R1:W2:Y:S03]  /*4af0*/  SYNCS.PHASECHK.TRANS64.TRYWAIT P1, [R4+URZ], R3 ;  /* 0x00000003040075a7 */ /* 0x0002a6000802017f */
[----:B--2---:R-:W-:Y:S05]  /*4b00*/  @!P1 NANOSLEEP.SYNCS 0x989680 ;  /* 0x009896800000995d */ /* 0x004fea0003900000 */
[----:B------:R-:W2:Y:S02]  /*4b10*/  @!P1 SYNCS.PHASECHK.TRANS64 P1, [R4+URZ], R3 ;  /* 0x00000003040095a7 */ /* 0x000ea4000802007f */
[----:B--2---:R-:W-:Y:S05]  /*4b20*/  @!P1 BRA `(.L_x_26) ;  /* 0xfffffffc00ec9947 */ /* 0x004fea000383ffff */
[----:B------:R-:W-:Y:S05]  /*4b30*/  BRA `(.L_x_25) ;  /* 0xffffffd800507947 */ /* 0x000fea000383ffff */
.L_x_32:
[----:B0-----:R-:W-:-:S04]  /*4b40*/  IMAD.U32 R3, RZ, RZ, UR48 ;  /* 0x00000030ff037e24 */ /* 0x001fc8000f8e00ff */
[----:B------:R0:W1:Y:S03]  /*4b50*/  SYNCS.PHASECHK.TRANS64.TRYWAIT P0, [R3+URZ+0x8], R0 ;  /* 0x00000800030075a7 */ /* 0x000066000800017f */
[----:B-1----:R-:W-:Y:S05]  /*4b60*/  @!P0 NANOSLEEP.SYNCS 0x989680 ;  /* 0x009896800000895d */ /* 0x002fea0003900000 */
[----:B------:R-:W1:Y:S02]  /*4b70*/  @!P0 SYNCS.PHASECHK.TRANS64 P0, [R3+URZ+0x8], R0 ;  /* 0x00000800030085a7 */ /* 0x000e64000800007f */
[----:B-1----:R-:W-:Y:S05]  /*4b80*/  @!P0 BRA `(.L_x_32) ;  /* 0xfffffffc00ec8947 */ /* 0x002fea000383ffff */
[----:B------:R-:W-:Y:S05]  /*4b90*/  BRA `(.L_x_71) ;  /* 0xffffffdc00307947 */ /* 0x000fea000383ffff */
.L_x_53:
[----:B------:R-:W-:Y:S01]  /*4ba0*/  BSSY B1, `(.L_x_72) ;  /* 0x0000006000017945 */ /* 0x000fe20003800000 */
[----:B------:R-:W-:-:S07]  /*4bb0*/  IMAD.MOV.U32 R15, RZ, RZ, -0x1 ;  /* 0xffffffffff0f7424 */ /* 0x000fce00078e00ff */
[----:B------:R-:W-:Y:S05]  /*4bc0*/  WARPSYNC.COLLECTIVE R15, `(.L_x_73) ;  /* 0x000000000f0c7348 */ /* 0x000fea0003c00000 */
[----:B------:R-:W-:Y:S02]  /*4bd0*/  ELECT P6, UR62, PT ;  /* 0x00000000003e782f */ /* 0x000fe400038c0000 */
[----:B------:R-:W-:Y:S01]  /*4be0*/  MOV R14, UR62 ;  /* 0x0000003e000e7c02 */ /* 0x000fe20008000f00 */
[----:B------:R-:W-:Y:S10]  /*4bf0*/  ENDCOLLECTIVE ;  /* 0x000000000000791b */ /* 0x000ff40003800000 */
.L_x_73:
[----:B------:R-:W-:Y:S05]  /*4c00*/  BSYNC B1 ;  /* 0x0000000000017941 */ /* 0x000fea0003800000 */
.L_x_72:
[----:B------:R-:W-:Y:S05]  /*4c10*/  BRA `(.L_x_74) ;  /* 0xfffffff000387947 */ /* 0x000fea000383ffff */
.L_x_56:
[----:B-1----:R1:W2:Y:S02]  /*4c20*/  SYNCS.PHASECHK.TRANS64.TRYWAIT P1, [R11+URZ+0x2d0], R4 ;  /* 0x0002d0040b0075a7 */ /* 0x0022a4000802017f */
[----:B--2---:R-:W-:Y:S05]  /*4c30*/  @!P1 NANOSLEEP.SYNCS 0x989680 ;  /* 0x009896800000995d */ /* 0x004fea0003900000 */
[----:B------:R-:W2:Y:S02]  /*4c40*/  @!P1 SYNCS.PHASECHK.TRANS64 P1, [R11+URZ+0x2d0], R4 ;  /* 0x0002d0040b0095a7 */ /* 0x000ea4000802007f */
[----:B--2---:R-:W-:Y:S05]  /*4c50*/  @!P1 BRA `(.L_x_56) ;  /* 0xfffffffc00f09947 */ /* 0x004fea000383ffff */
[----:B------:R-:W-:Y:S05]  /*4c60*/  BRA `(.L_x_75) ;  /* 0xfffffff0006c7947 */ /* 0x000fea000383ffff */
.L_x_65:
[----:B------:R-:W-:Y:S01]  /*4c70*/  BSSY B0, `(.L_x_76) ;  /* 0x0000006000007945 */ /* 0x000fe20003800000 */
[----:B------:R-:W-:-:S07]  /*4c80*/  IMAD.MOV.U32 R15, RZ, RZ, -0x1 ;  /* 0xffffffffff0f7424 */ /* 0x000fce00078e00ff */
[----:B------:R-:W-:Y:S05]  /*4c90*/  WARPSYNC.COLLECTIVE R15, `(.L_x_77) ;  /* 0x000000000f0c7348 */ /* 0x000fea0003c00000 */
[----:B------:R-:W-:Y:S02]  /*4ca0*/  ELECT P6, UR62, PT ;  /* 0x00000000003e782f */ /* 0x000fe400038c0000 */
[----:B------:R-:W-:Y:S01]  /*4cb0*/  MOV R14, UR62 ;  /* 0x0000003e000e7c02 */ /* 0x000fe20008000f00 */
[----:B------:R-:W-:Y:S10]  /*4cc0*/  ENDCOLLECTIVE ;  /* 0x000000000000791b */ /* 0x000ff40003800000 */
.L_x_77:
[----:B------:R-:W-:Y:S05]  /*4cd0*/  BSYNC B0 ;  /* 0x0000000000007941 */ /* 0x000fea0003800000 */
.L_x_76:
[----:B------:R-:W-:Y:S05]  /*4ce0*/  BRA `(.L_x_78) ;  /* 0xfffffff800d07947 */ /* 0x000fea000383ffff */
.L_x_67:
[----:B0-----:R0:W1:Y:S02]  /*4cf0*/  SYNCS.PHASECHK.TRANS64.TRYWAIT P0, [R5+URZ], R4 ;  /* 0x00000004050075a7 */ /* 0x001064000800017f */
[----:B-1----:R-:W-:Y:S05]  /*4d00*/  @!P0 NANOSLEEP.SYNCS 0x989680 ;  /* 0x009896800000895d */ /* 0x002fea0003900000 */
[----:B------:R-:W1:Y:S02]  /*4d10*/  @!P0 SYNCS.PHASECHK.TRANS64 P0, [R5+URZ], R4 ;  /* 0x00000004050085a7 */ /* 0x000e64000800007f */
[----:B-1----:R-:W-:Y:S05]  /*4d20*/  @!P0 BRA `(.L_x_67) ;  /* 0xfffffffc00f08947 */ /* 0x002fea000383ffff */
[----:B------:R-:W-:Y:S05]  /*4d30*/  BRA `(.L_x_79) ;  /* 0xfffffffc00107947 */ /* 0x000fea000383ffff */
.L_x_68:
[----:B-1----:R1:W2:Y:S02]  /*4d40*/  SYNCS.PHASECHK.TRANS64.TRYWAIT P0, [R8+URZ], R3 ;  /* 0x00000003080075a7 */ /* 0x0022a4000800017f */
[----:B--2---:R-:W-:Y:S05]  /*4d50*/  @!P0 NANOSLEEP.SYNCS 0x989680 ;  /* 0x009896800000895d */ /* 0x004fea0003900000 */
[----:B------:R-:W2:Y:S02]  /*4d60*/  @!P0 SYNCS.PHASECHK.TRANS64 P0, [R8+URZ], R3 ;  /* 0x00000003080085a7 */ /* 0x000ea4000800007f */
[----:B--2---:R-:W-:Y:S05]  /*4d70*/  @!P0 BRA `(.L_x_68) ;  /* 0xfffffffc00f08947 */ /* 0x004fea000383ffff */
[----:B------:R-:W-:Y:S05]  /*4d80*/  BRA `(.L_x_80) ;  /* 0xfffffffc000c7947 */ /* 0x000fea000383ffff */
.L_x_81:
[----:B------:R-:W-:-:S00]  /*4d90*/  BRA `(.L_x_81) ;  /* 0xfffffffc00fc7947 */ /* 0x000fc0000383ffff */
[----:B------:R-:W-:-:S00]  /*4da0*/  NOP ;  /* 0x0000000000007918 */ /* 0x000fc00000000000 */
        /* <DEDUP_REMOVED lines=13> */
.L_x_82:


//--------------------- .nv.global.init           --------------------------
	.section	.nv.global.init,"aw",@progbits
.nv.global.init:
	.type		$str$22,@object
	.size		$str$22,($str$23 - $str$22)
$str$22:
        /*0000*/ 	.byte	0x6b, 0x5f, 0x74, 0x69, 0x6c, 0x65, 0x5f, 0x63, 0x6f, 0x75, 0x6e, 0x74, 0x20, 0x3e, 0x3d, 0x20
        /*0010*/ 	.byte	0x31, 0x00
	.type		$str$23,@object
	.size		$str$23,(__unnamed_1 - $str$23)
$str$23:
        /*0012*/ 	.byte	0x2f, 0x74, 0x6d, 0x70, 0x2f, 0x63, 0x75, 0x74, 0x6c, 0x61, 0x73, 0x73, 0x5f, 0x73, 0x77, 0x65
        /*0022*/ 	.byte	0x65, 0x70, 0x5f, 0x73, 0x72, 0x63, 0x2f, 0x69, 0x6e, 0x63, 0x6c, 0x75, 0x64, 0x65, 0x2f, 0x63
        /*0032*/ 	.byte	0x75, 0x74, 0x6c, 0x61, 0x73, 0x73, 0x2f, 0x67, 0x65, 0x6d, 0x6d, 0x2f, 0x63, 0x6f, 0x6c, 0x6c
        /*0042*/ 	.byte	0x65, 0x63, 0x74, 0x69, 0x76, 0x65, 0x2f, 0x73, 0x6d, 0x39, 0x30, 0x5f, 0x6d, 0x6d, 0x61, 0x5f
        /*0052*/ 	.byte	0x74, 0x6d, 0x61, 0x5f, 0x67, 0x6d, 0x6d, 0x61, 0x5f, 0x73, 0x73, 0x5f, 0x77, 0x61, 0x72, 0x70
        /*0062*/ 	.byte	0x73, 0x70, 0x65, 0x63, 0x69, 0x61, 0x6c, 0x69, 0x7a, 0x65, 0x64, 0x2e, 0x68, 0x70, 0x70, 0x00
	.type		__unnamed_1,@object
	.size		__unnamed_1,(.L_0 - __unnamed_1)
__unnamed_1:
        /*0072*/ 	.byte	0x76, 0x6f, 0x69, 0x64, 0x20, 0x63, 0x75, 0x74, 0x6c, 0x61, 0x73, 0x73, 0x3a, 0x3a, 0x67, 0x65
        /* <DEDUP_REMOVED lines=179> */
        /*0bb2*/ 	.byte	0x74, 0x79, 0x5d, 0x00
.L_0:


//--------------------- .nv.shared._ZN7cutlass13device_kernelINS_4gemm6kernel13GemmUniversalIN4cute5tupleIJiiiiEEENS1_10collective13CollectiveMmaINS1_34MainloopSm90TmaGmmaWarpSpecializedILi90ENS5_IJNS4_1CILi1EEESB_SB_EEENS1_32KernelTmaWarpSpecializedPingpongEEENS5_IJNSA_ILi64EEENSA_ILi16EEESG_EEENS_6half_tENS5_IJlSB_lEEESI_SJ_NS4_8TiledMMAINS4_8MMA_AtomIJNS4_4SM904GMMA25MMA_64x16x16_F32F16F16_SSILNSN_5MajorE0ELSP_0ELNSN_7ScaleInE1ELSQ_1EEEEEENS4_6LayoutISC_NS5_IJNSA_ILi0EEESU_SU_EEEEENS5_IJNS4_10UnderscoreESX_SX_EEEEENS4_13SM90_TMA_LOADENS4_14ComposedLayoutINS4_7SwizzleILi1ELi4ELi3EEENS4_18smem_ptr_flag_bitsILi16EEENST_INS5_IJNSA_ILi8EEESG_EEENS5_IJSG_SB_EEEEEEEvNS4_8identityES10_S1A_vS1B_EENS_8epilogue10collective6detail29Sm90TmaWarpSpecializedAdapterINS1E_15DefaultEpilogueISI_SJ_SJ_NS1D_6thread17LinearCombinationISI_Li1EffLNS1I_9ScaleType4KindE0ELNS_15FloatRoundStyleE2ESI_EENS1_15EpilogueDefaultEEEEEvvEEEEvNT_6ParamsE --------------------------
	.section	.nv.shared._ZN7cutlass13device_kernelINS_4gemm6kernel13GemmUniversalIN4cute5tupleIJiiiiEEENS1_10collective13CollectiveMmaINS1_34MainloopSm90TmaGmmaWarpSpecializedILi90ENS5_IJNS4_1CILi1EEESB_SB_EEENS1_32KernelTmaWarpSpecializedPingpongEEENS5_IJNSA_ILi64EEENSA_ILi16EEESG_EEENS_6half_tENS5_IJlSB_lEEESI_SJ_NS4_8TiledMMAINS4_8MMA_AtomIJNS4_4SM904GMMA25MMA_64x16x16_F32F16F16_SSILNSN_5MajorE0ELSP_0ELNSN_7ScaleInE1ELSQ_1EEEEEENS4_6LayoutISC_NS5_IJNSA_ILi0EEESU_SU_EEEEENS5_IJNS4_10UnderscoreESX_SX_EEEEENS4_13SM90_TMA_LOADENS4_14ComposedLayoutINS4_7SwizzleILi1ELi4ELi3EEENS4_18smem_ptr_flag_bitsILi16EEENST_INS5_IJNSA_ILi8EEESG_EEENS5_IJSG_SB_EEEEEEEvNS4_8identityES10_S1A_vS1B_EENS_8epilogue10collective6detail29Sm90TmaWarpSpecializedAdapterINS1E_15DefaultEpilogueISI_SJ_SJ_NS1D_6thread17LinearCombinationISI_Li1EffLNS1I_9ScaleType4KindE0ELNS_15FloatRoundStyleE2ESI_EENS1_15EpilogueDefaultEEEEEvvEEEEvNT_6ParamsE,"aw",@nobits
	.sectionflags	@""
	.align	16
	.zero		1024


//--------------------- .nv.shared.reserved.0     --------------------------
	.section	.nv.shared.reserved.0,"aw",@nobits
	.weak		__nv_reservedSMEM_offset_0_alias
	.size		__nv_reservedSMEM_offset_0_alias, 0, 0
	.other		__nv_reservedSMEM_offset_0_alias,@"STO_CUDA_RESERVED_SHARED STV_DEFAULT"
__nv_reservedSMEM_offset_0_alias:
	.zero		0


//--------------------- .nv.global                --------------------------
	.section	.nv.global,"aw",@nobits
.nv.global:
	.type		_ZN40_INTERNAL_d075ca50_4_k_cu_997f57b1_155964cute1_E,@object
	.size		_ZN40_INTERNAL_d075ca50_4_k_cu_997f57b1_155964cute1_E,(_ZN40_INTERNAL_d075ca50_4_k_cu_997f57b1_155964cuda3std3__45__cpo6cbeginE - _ZN40_INTERNAL_d075ca50_4_k_cu_997f57b1_155964cute1_E)
_ZN40_INTERNAL_d075ca50_4_k_cu_997f57b1_155964cute1_E:
	.zero		1
	.type		_ZN40_INTERNAL_d075ca50_4_k_cu_997f57b1_155964cuda3std3__45__cpo6cbeginE,@object
	.size		_ZN40_INTERNAL_d075ca50_4_k_cu_997f57b1_155964cuda3std3__45__cpo6cbeginE,(_ZN40_INTERNAL_d075ca50_4_k_cu_997f57b1_155964cuda3std3__48in_placeE - _ZN40_INTERNAL_d075ca50_4_k_cu_997f57b1_155964cuda3std3__45__cpo6cbeginE)
_ZN40_INTERNAL_d075ca50_4_k_cu_997f57b1_155964cuda3std3__45__cpo6cbeginE:
	.zero		1
	.type		_ZN40_INTERNAL_d075ca50_4_k_cu_997f57b1_155964cuda3std3__48in_placeE,@object
	.size		_ZN40_INTERNAL_d075ca50_4_k_cu_997f57b1_155964cuda3std3__48in_placeE,(_ZN40_INTERNAL_d075ca50_4_k_cu_997f57b1_155964cuda3std6ranges3__45__cpo9iter_moveE - _ZN40_INTERNAL_d075ca50_4_k_cu_997f57b1_155964cuda3std3__48in_placeE)
_ZN40_INTERNAL_d075ca50_4_k_cu_997f57b1_155964cuda3std3__48in_placeE:
	.zero		1
	.type		_ZN40_INTERNAL_d075ca50_4_k_cu_997f57b1_155964cuda3std6ranges3__45__cpo9iter_moveE,@object
	.size		_ZN40_INTERNAL_d075ca50_4_k_cu_997f57b1_155964cuda3std6ranges3__45__cpo9iter_moveE,(_ZN40_INTERNAL_d075ca50_4_k_cu_997f57b1_155964cuda3std3__45__cpo5beginE - _ZN40_INTERNAL_d075ca50_4_k_cu_997f57b1_155964cuda3std6ranges3__45__cpo9iter_moveE)
_ZN40_INTERNAL_d075ca50_4_k_cu_997f57b1_155964cuda3std6ranges3__45__cpo9iter_moveE:
	.zero		1
	.type		_ZN40_INTERNAL_d075ca50_4_k_cu_997f57b1_155964cuda3std3__45__cpo5beginE,@object
	.size		_ZN40_INTERNAL_d075ca50_4_k_cu_997f57b1_155964cuda3std3__45__cpo5beginE,(_ZN40_INTERNAL_d075ca50_4_k_cu_997f57b1_155964cuda3std3__442_GLOBAL__N__d075ca50_4_k_cu_997f57b1_155966ignoreE - _ZN40_INTERNAL_d075ca50_4_k_cu_997f57b1_155964cuda3std3__45__cpo5beginE)
_ZN40_INTERNAL_d075ca50_4_k_cu_997f57b1_155964cuda3std3__45__cpo5beginE:
	.zero		1
	.type		_ZN40_INTERNAL_d075ca50_4_k_cu_997f57b1_155964cuda3std3__442_GLOBAL__N__d075ca50_4_k_cu_997f57b1_155966ignoreE,@object
	.size		_ZN40_INTERNAL_d075ca50_4_k_cu_997f57b1_155964cuda3std3__442_GLOBAL__N__d075ca50_4_k_cu_997f57b1_155966ignoreE,(_ZN40_INTERNAL_d075ca50_4_k_cu_997f57b1_155964cute7productE - _ZN40_INTERNAL_d075ca50_4_k_cu_997f57b1_155964cuda3std3__442_GLOBAL__N__d075ca50_4_k_cu_997f57b1_155966ignoreE)
_ZN40_INTERNAL_d075ca50_4_k_cu_997f57b1_155964cuda3std3__442_GLOBAL__N__d075ca50_4_k_cu_997f57b1_155966ignoreE:
	.zero		1
	.type		_ZN40_INTERNAL_d075ca50_4_k_cu_997f57b1_155964cute7productE,@object
	.size		_ZN40_INTERNAL_d075ca50_4_k_cu_997f57b1_155964cute7productE,(_ZN40_INTERNAL_d075ca50_4_k_cu_997f57b1_155964cuda3std3__45__cpo3endE - _ZN40_INTERNAL_d075ca50_4_k_cu_997f57b1_155964cute7productE)
_ZN40_INTERNAL_d075ca50_4_k_cu_997f57b1_155964cute7productE:
	.zero		1
	.type		_ZN40_INTERNAL_d075ca50_4_k_cu_997f57b1_155964cuda3std3__45__cpo3endE,@object
	.size		_ZN40_INTERNAL_d075ca50_4_k_cu_997f57b1_155964cuda3std3__45__cpo3endE,(_ZN40_INTERNAL_d075ca50_4_k_cu_997f57b1_155964cuda3std3__419piecewise_constructE - _ZN40_INTERNAL_d075ca50_4_k_cu_997f57b1_155964cuda3std3__45__cpo3endE)
_ZN40_INTERNAL_d075ca50_4_k_cu_997f57b1_155964cuda3std3__45__cpo3endE:
	.zero		1
	.type		_ZN40_INTERNAL_d075ca50_4_k_cu_997f57b1_155964cuda3std3__419piecewise_constructE,@object
	.size		_ZN40_INTERNAL_d075ca50_4_k_cu_997f57b1_155964cuda3std3__419piecewise_constructE,(_ZN40_INTERNAL_d075ca50_4_k_cu_997f57b1_155964cuda3std3__45__cpo4cendE - _ZN40_INTERNAL_d075ca50_4_k_cu_997f57b1_155964cuda3std3__419piecewise_constructE)
_ZN40_INTERNAL_d075ca50_4_k_cu_997f57b1_155964cuda3std3__419piecewise_constructE:
	.zero		1
	.type		_ZN40_INTERNAL_d075ca50_4_k_cu_997f57b1_155964cuda3std3__45__cpo4cendE,@object
	.size		_ZN40_INTERNAL_d075ca50_4_k_cu_997f57b1_155964cuda3std3__45__cpo4cendE,(_ZN40_INTERNAL_d075ca50_4_k_cu_997f57b1_155964cuda3std6ranges3__45__cpo4swapE - _ZN40_INTERNAL_d075ca50_4_k_cu_997f57b1_155964cuda3std3__45__cpo4cendE)
_ZN40_INTERNAL_d075ca50_4_k_cu_997f57b1_155964cuda3std3__45__cpo4cendE:
	.zero		1
	.type		_ZN40_INTERNAL_d075ca50_4_k_cu_997f57b1_155964cuda3std6ranges3__45__cpo4swapE,@object
	.size		_ZN40_INTERNAL_d075ca50_4_k_cu_997f57b1_155964cuda3std6ranges3__45__cpo4swapE,(.L_8 - _ZN40_INTERNAL_d075ca50_4_k_cu_997f57b1_155964cuda3std6ranges3__45__cpo4swapE)
_ZN40_INTERNAL_d075ca50_4_k_cu_997f57b1_155964cuda3std6ranges3__45__cpo4swapE:
	.zero		1
.L_8:


//--------------------- .nv.constant0._ZN7cutlass13device_kernelINS_4gemm6kernel13GemmUniversalIN4cute5tupleIJiiiiEEENS1_10collective13CollectiveMmaINS1_34MainloopSm90TmaGmmaWarpSpecializedILi90ENS5_IJNS4_1CILi1EEESB_SB_EEENS1_32KernelTmaWarpSpecializedPingpongEEENS5_IJNSA_ILi64EEENSA_ILi16EEESG_EEENS_6half_tENS5_IJlSB_lEEESI_SJ_NS4_8TiledMMAINS4_8MMA_AtomIJNS4_4SM904GMMA25MMA_64x16x16_F32F16F16_SSILNSN_5MajorE0ELSP_0ELNSN_7ScaleInE1ELSQ_1EEEEEENS4_6LayoutISC_NS5_IJNSA_ILi0EEESU_SU_EEEEENS5_IJNS4_10UnderscoreESX_SX_EEEEENS4_13SM90_TMA_LOADENS4_14ComposedLayoutINS4_7SwizzleILi1ELi4ELi3EEENS4_18smem_ptr_flag_bitsILi16EEENST_INS5_IJNSA_ILi8EEESG_EEENS5_IJSG_SB_EEEEEEEvNS4_8identityES10_S1A_vS1B_EENS_8epilogue10collective6detail29Sm90TmaWarpSpecializedAdapterINS1E_15DefaultEpilogueISI_SJ_SJ_NS1D_6thread17LinearCombinationISI_Li1EffLNS1I_9ScaleType4KindE0ELNS_15FloatRoundStyleE2ESI_EENS1_15EpilogueDefaultEEEEEvvEEEEvNT_6ParamsE --------------------------
	.section	.nv.constant0._ZN7cutlass13device_kernelINS_4gemm6kernel13GemmUniversalIN4cute5tupleIJiiiiEEENS1_10collective13CollectiveMmaINS1_34MainloopSm90TmaGmmaWarpSpecializedILi90ENS5_IJNS4_1CILi1EEESB_SB_EEENS1_32KernelTmaWarpSpecializedPingpongEEENS5_IJNSA_ILi64EEENSA_ILi16EEESG_EEENS_6half_tENS5_IJlSB_lEEESI_SJ_NS4_8TiledMMAINS4_8MMA_AtomIJNS4_4SM904GMMA25MMA_64x16x16_F32F16F16_SSILNSN_5MajorE0ELSP_0ELNSN_7ScaleInE1ELSQ_1EEEEEENS4_6LayoutISC_NS5_IJNSA_ILi0EEESU_SU_EEEEENS5_IJNS4_10UnderscoreESX_SX_EEEEENS4_13SM90_TMA_LOADENS4_14ComposedLayoutINS4_7SwizzleILi1ELi4ELi3EEENS4_18smem_ptr_flag_bitsILi16EEENST_INS5_IJNSA_ILi8EEESG_EEENS5_IJSG_SB_EEEEEEEvNS4_8identityES10_S1A_vS1B_EENS_8epilogue10collective6detail29Sm90TmaWarpSpecializedAdapterINS1E_15DefaultEpilogueISI_SJ_SJ_NS1D_6thread17LinearCombinationISI_Li1EffLNS1I_9ScaleType4KindE0ELNS_15FloatRoundStyleE2ESI_EENS1_15EpilogueDefaultEEEEEvvEEEEvNT_6ParamsE,"a",@progbits
	.sectionflags	@""
	.align	4
.nv.constant0._ZN7cutlass13device_kernelINS_4gemm6kernel13GemmUniversalIN4cute5tupleIJiiiiEEENS1_10collective13CollectiveMmaINS1_34MainloopSm90TmaGmmaWarpSpecializedILi90ENS5_IJNS4_1CILi1EEESB_SB_EEENS1_32KernelTmaWarpSpecializedPingpongEEENS5_IJNSA_ILi64EEENSA_ILi16EEESG_EEENS_6half_tENS5_IJlSB_lEEESI_SJ_NS4_8TiledMMAINS4_8MMA_AtomIJNS4_4SM904GMMA25MMA_64x16x16_F32F16F16_SSILNSN_5MajorE0ELSP_0ELNSN_7ScaleInE1ELSQ_1EEEEEENS4_6LayoutISC_NS5_IJNSA_ILi0EEESU_SU_EEEEENS5_IJNS4_10UnderscoreESX_SX_EEEEENS4_13SM90_TMA_LOADENS4_14ComposedLayoutINS4_7SwizzleILi1ELi4ELi3EEENS4_18smem_ptr_flag_bitsILi16EEENST_INS5_IJNSA_ILi8EEESG_EEENS5_IJSG_SB_EEEEEEEvNS4_8identityES10_S1A_vS1B_EENS_8epilogue10collective6detail29Sm90TmaWarpSpecializedAdapterINS1E_15DefaultEpilogueISI_SJ_SJ_NS1D_6thread17LinearCombinationISI_Li1EffLNS1I_9ScaleType4KindE0ELNS_15FloatRoundStyleE2ESI_EENS1_15EpilogueDefaultEEEEEvvEEEEvNT_6ParamsE:
	.zero		1664


//--------------------- SYMBOLS --------------------------

	.type		.nv.reservedSmem.offset0,@object
	.size		.nv.reservedSmem.offset0,0x4
	.type		__assertfail,@function
